// auto-generated by cutlass_sweep.gemm — config: {"arch": "sm_90", "cluster_m": 2, "cluster_n": 1, "dtype": "bf16", "dtype_b": "bf16", "layout": "nt", "stages": 0, "tile_k": 16, "tile_m": 512, "tile_n": 192}
#include "cutlass/cutlass.h"
#include "cutlass/gemm/collective/collective_builder.hpp"
#include "cutlass/gemm/device/gemm_universal_adapter.h"
#include "cutlass/gemm/kernel/gemm_universal.hpp"
#include "cutlass/epilogue/collective/collective_builder.hpp"

using ElemA = cutlass::bfloat16_t;
using ElemB = cutlass::bfloat16_t;
using ElemCD = cutlass::bfloat16_t;
using Acc  = float;
using TileShape    = cute::Shape<cute::_512, cute::_192, cute::_16>;
using ClusterShape = cute::Shape<cute::_2, cute::_1, cute::_1>;

using CollectiveEpilogue = typename cutlass::epilogue::collective::CollectiveBuilder<
    cutlass::arch::Sm90, cutlass::arch::OpClassTensorOp,
    TileShape, ClusterShape,
    cutlass::epilogue::collective::EpilogueTileAuto,
    Acc, Acc,
    ElemCD, cutlass::layout::RowMajor, 128 / cutlass::sizeof_bits<ElemCD>::value,
    ElemCD, cutlass::layout::RowMajor, 128 / cutlass::sizeof_bits<ElemCD>::value,
    cutlass::epilogue::collective::EpilogueScheduleAuto
  >::CollectiveOp;

using CollectiveMainloop = typename cutlass::gemm::collective::CollectiveBuilder<
    cutlass::arch::Sm90, cutlass::arch::OpClassTensorOp,
    ElemA, cutlass::layout::RowMajor, 128 / cutlass::sizeof_bits<ElemA>::value,
    ElemB, cutlass::layout::ColumnMajor, 128 / cutlass::sizeof_bits<ElemB>::value,
    Acc,
    TileShape, ClusterShape,
    cutlass::gemm::collective::StageCountAutoCarveout<static_cast<int>(sizeof(typename CollectiveEpilogue::SharedStorage))>,
    cutlass::gemm::collective::KernelScheduleAuto
  >::CollectiveOp;

using GemmKernel = cutlass::gemm::kernel::GemmUniversal<
    cute::Shape<int,int,int,int>,
    CollectiveMainloop,
    CollectiveEpilogue
>;
using Gemm = cutlass::gemm::device::GemmUniversalAdapter<GemmKernel>;

// Force the device kernel symbol into the cubin without needing a host main.
auto* _anchor = &cutlass::device_kernel<GemmKernel>;


// ===== COMPILED SASS (sm_90a) =====

	.target	sm_90a

	.elftype	@"ET_EXEC"


//--------------------- .note.nv.tkinfo           --------------------------
	.section	.note.nv.tkinfo,"",@"SHT_NOTE"
	.sectionflags	@"SHF_NOTE_NV_TKINFO"
	.tkinfo
        /*0018*/ 	.word	0x00000002
        /*0030*/ 	.string	""
        /*0030*/ 	.string	"ptxas"
        /*0030*/ 	.string	"Cuda compilation tools, release 13.0, V13.0.88"
        /*0030*/ 	.string	"Build cuda_13.0.r13.0/compiler.36424714_0"
        /*0030*/ 	.string	"-arch sm_90a -m 64 "



//--------------------- .note.nv.cuinfo           --------------------------
	.section	.note.nv.cuinfo,"",@"SHT_NOTE"
	.sectionflags	@"SHF_NOTE_NV_CUINFO"
        /*0018*/ 	.short	0x0002
        /*001a*/ 	.short	0x005a
        /*001c*/ 	.short	0x0082
	.zero		2


//--------------------- .nv.info                  --------------------------
	.section	.nv.info,"",@"SHT_CUDA_INFO"
	.align	4


	//----- nvinfo : EIATTR_REGCOUNT
	.align		4
        /*0000*/ 	.byte	0x04, 0x2f
        /*0002*/ 	.short	(.L_15 - .L_14)
	.align		4
.L_14:
        /*0004*/ 	.word	index@(_ZN7cutlass13device_kernelINS_4gemm6kernel13GemmUniversalIN4cute5tupleIJiiiiEEENS1_10collective13CollectiveMmaINS1_34MainloopSm90TmaGmmaWarpSpecializedILi10ENS5_IJNS4_1CILi2EEENSA_ILi1EEESC_EEENS1_35KernelTmaWarpSpecializedCooperativeEEENS5_IJNSA_ILi512EEENSA_ILi192EEENSA_ILi16EEEEEENS_10bfloat16_tENS5_IJlSC_lEEESK_SL_NS4_8TiledMMAINS4_8MMA_AtomIJNS4_4SM904GMMA28MMA_64x192x16_F32BF16BF16_SSILNSP_5MajorE0ELSR_0ELNSP_7ScaleInE1ELSS_1EEEEEENS4_6LayoutISD_NS5_IJSC_NSA_ILi0EEESW_EEEEENS5_IJNS4_10UnderscoreESZ_SZ_EEEEENS4_13SM90_TMA_LOADENS4_14ComposedLayoutINS4_7SwizzleILi1ELi4ELi3EEENS4_18smem_ptr_flag_bitsILi16EEENSV_INS5_IJNSA_ILi8EEESI_EEENS5_IJSI_SC_EEEEEEEvNS4_8identityENS4_23SM90_TMA_LOAD_MULTICASTES1C_vS1D_EENS_8epilogue10collective6detail29Sm90TmaWarpSpecializedAdapterINS1H_15DefaultEpilogueISK_SL_SL_NS1G_6thread17LinearCombinationISK_Li1EffLNS1L_9ScaleType4KindE0ELNS_15FloatRoundStyleE2ESK_EENS1_15EpilogueDefaultEEEEEvvEEEEvNT_6ParamsE)
        /*0008*/ 	.word	0x000000a8


	//----- nvinfo : EIATTR_FRAME_SIZE
	.align		4
.L_15:
        /*000c*/ 	.byte	0x04, 0x11
        /*000e*/ 	.short	(.L_17 - .L_16)
	.align		4
.L_16:
        /*0010*/ 	.word	index@(_ZN7cutlass13device_kernelINS_4gemm6kernel13GemmUniversalIN4cute5tupleIJiiiiEEENS1_10collective13CollectiveMmaINS1_34MainloopSm90TmaGmmaWarpSpecializedILi10ENS5_IJNS4_1CILi2EEENSA_ILi1EEESC_EEENS1_35KernelTmaWarpSpecializedCooperativeEEENS5_IJNSA_ILi512EEENSA_ILi192EEENSA_ILi16EEEEEENS_10bfloat16_tENS5_IJlSC_lEEESK_SL_NS4_8TiledMMAINS4_8MMA_AtomIJNS4_4SM904GMMA28MMA_64x192x16_F32BF16BF16_SSILNSP_5MajorE0ELSR_0ELNSP_7ScaleInE1ELSS_1EEEEEENS4_6LayoutISD_NS5_IJSC_NSA_ILi0EEESW_EEEEENS5_IJNS4_10UnderscoreESZ_SZ_EEEEENS4_13SM90_TMA_LOADENS4_14ComposedLayoutINS4_7SwizzleILi1ELi4ELi3EEENS4_18smem_ptr_flag_bitsILi16EEENSV_INS5_IJNSA_ILi8EEESI_EEENS5_IJSI_SC_EEEEEEEvNS4_8identityENS4_23SM90_TMA_LOAD_MULTICASTES1C_vS1D_EENS_8epilogue10collective6detail29Sm90TmaWarpSpecializedAdapterINS1H_15DefaultEpilogueISK_SL_SL_NS1G_6thread17LinearCombinationISK_Li1EffLNS1L_9ScaleType4KindE0ELNS_15FloatRoundStyleE2ESK_EENS1_15EpilogueDefaultEEEEEvvEEEEvNT_6ParamsE)
        /*0014*/ 	.word	0x000005c0


	//----- nvinfo : EIATTR_MIN_STACK_SIZE
	.align		4
.L_17:
        /*0018*/ 	.byte	0x04, 0x12
        /*001a*/ 	.short	(.L_19 - .L_18)
	.align		4
.L_18:
        /*001c*/ 	.word	index@(_ZN7cutlass13device_kernelINS_4gemm6kernel13GemmUniversalIN4cute5tupleIJiiiiEEENS1_10collective13CollectiveMmaINS1_34MainloopSm90TmaGmmaWarpSpecializedILi10ENS5_IJNS4_1CILi2EEENSA_ILi1EEESC_EEENS1_35KernelTmaWarpSpecializedCooperativeEEENS5_IJNSA_ILi512EEENSA_ILi192EEENSA_ILi16EEEEEENS_10bfloat16_tENS5_IJlSC_lEEESK_SL_NS4_8TiledMMAINS4_8MMA_AtomIJNS4_4SM904GMMA28MMA_64x192x16_F32BF16BF16_SSILNSP_5MajorE0ELSR_0ELNSP_7ScaleInE1ELSS_1EEEEEENS4_6LayoutISD_NS5_IJSC_NSA_ILi0EEESW_EEEEENS5_IJNS4_10UnderscoreESZ_SZ_EEEEENS4_13SM90_TMA_LOADENS4_14ComposedLayoutINS4_7SwizzleILi1ELi4ELi3EEENS4_18smem_ptr_flag_bitsILi16EEENSV_INS5_IJNSA_ILi8EEESI_EEENS5_IJSI_SC_EEEEEEEvNS4_8identityENS4_23SM90_TMA_LOAD_MULTICASTES1C_vS1D_EENS_8epilogue10collective6detail29Sm90TmaWarpSpecializedAdapterINS1H_15DefaultEpilogueISK_SL_SL_NS1G_6thread17LinearCombinationISK_Li1EffLNS1L_9ScaleType4KindE0ELNS_15FloatRoundStyleE2ESK_EENS1_15EpilogueDefaultEEEEEvvEEEEvNT_6ParamsE)
        /*0020*/ 	.word	0x000005c0
.L_19:


//--------------------- .nv.compat                --------------------------
	.section	.nv.compat,"",@"SHT_CUDA_COMPAT_INFO"
	.align	4
        /*0000*/ 	.byte	0x02, 0x09, 0x01, 0x00, 0x02, 0x02, 0x04, 0x00, 0x02, 0x05, 0x05, 0x00, 0x03, 0x07, 0x01, 0x01
        /*0010*/ 	.byte	0x02, 0x03, 0x01, 0x00, 0x02, 0x06, 0x01, 0x00, 0x04, 0x0b, 0x08, 0x00, 0x00, 0x00, 0x00, 0x00
        /*0020*/ 	.byte	0x00, 0x00, 0x00, 0x00


//--------------------- .nv.info._ZN7cutlass13device_kernelINS_4gemm6kernel13GemmUniversalIN4cute5tupleIJiiiiEEENS1_10collective13CollectiveMmaINS1_34MainloopSm90TmaGmmaWarpSpecializedILi10ENS5_IJNS4_1CILi2EEENSA_ILi1EEESC_EEENS1_35KernelTmaWarpSpecializedCooperativeEEENS5_IJNSA_ILi512EEENSA_ILi192EEENSA_ILi16EEEEEENS_10bfloat16_tENS5_IJlSC_lEEESK_SL_NS4_8TiledMMAINS4_8MMA_AtomIJNS4_4SM904GMMA28MMA_64x192x16_F32BF16BF16_SSILNSP_5MajorE0ELSR_0ELNSP_7ScaleInE1ELSS_1EEEEEENS4_6LayoutISD_NS5_IJSC_NSA_ILi0EEESW_EEEEENS5_IJNS4_10UnderscoreESZ_SZ_EEEEENS4_13SM90_TMA_LOADENS4_14ComposedLayoutINS4_7SwizzleILi1ELi4ELi3EEENS4_18smem_ptr_flag_bitsILi16EEENSV_INS5_IJNSA_ILi8EEESI_EEENS5_IJSI_SC_EEEEEEEvNS4_8identityENS4_23SM90_TMA_LOAD_MULTICASTES1C_vS1D_EENS_8epilogue10collective6detail29Sm90TmaWarpSpecializedAdapterINS1H_15DefaultEpilogueISK_SL_SL_NS1G_6thread17LinearCombinationISK_Li1EffLNS1L_9ScaleType4KindE0ELNS_15FloatRoundStyleE2ESK_EENS1_15EpilogueDefaultEEEEEvvEEEEvNT_6ParamsE --------------------------
	.section	.nv.info._ZN7cutlass13device_kernelINS_4gemm6kernel13GemmUniversalIN4cute5tupleIJiiiiEEENS1_10collective13CollectiveMmaINS1_34MainloopSm90TmaGmmaWarpSpecializedILi10ENS5_IJNS4_1CILi2EEENSA_ILi1EEESC_EEENS1_35KernelTmaWarpSpecializedCooperativeEEENS5_IJNSA_ILi512EEENSA_ILi192EEENSA_ILi16EEEEEENS_10bfloat16_tENS5_IJlSC_lEEESK_SL_NS4_8TiledMMAINS4_8MMA_AtomIJNS4_4SM904GMMA28MMA_64x192x16_F32BF16BF16_SSILNSP_5MajorE0ELSR_0ELNSP_7ScaleInE1ELSS_1EEEEEENS4_6LayoutISD_NS5_IJSC_NSA_ILi0EEESW_EEEEENS5_IJNS4_10UnderscoreESZ_SZ_EEEEENS4_13SM90_TMA_LOADENS4_14ComposedLayoutINS4_7SwizzleILi1ELi4ELi3EEENS4_18smem_ptr_flag_bitsILi16EEENSV_INS5_IJNSA_ILi8EEESI_EEENS5_IJSI_SC_EEEEEEEvNS4_8identityENS4_23SM90_TMA_LOAD_MULTICASTES1C_vS1D_EENS_8epilogue10collective6detail29Sm90TmaWarpSpecializedAdapterINS1H_15DefaultEpilogueISK_SL_SL_NS1G_6thread17LinearCombinationISK_Li1EffLNS1L_9ScaleType4KindE0ELNS_15FloatRoundStyleE2ESK_EENS1_15EpilogueDefaultEEEEEvvEEEEvNT_6ParamsE,"",@"SHT_CUDA_INFO"
	.sectionflags	@""
	.align	4


	//----- nvinfo : EIATTR_CUDA_API_VERSION
	.align		4
        /*0000*/ 	.byte	0x04, 0x37
        /*0002*/ 	.short	(.L_21 - .L_20)
.L_20:
        /*0004*/ 	.word	0x00000082


	//----- nvinfo : EIATTR_KPARAM_INFO
	.align		4
.L_21:
        /*0008*/ 	.byte	0x04, 0x17
        /*000a*/ 	.short	(.L_23 - .L_22)
.L_22:
        /*000c*/ 	.word	0x00000000
        /*0010*/ 	.short	0x0000
        /*0012*/ 	.short	0x0070
        /*0014*/ 	.byte	0x00, 0xf0, 0x01, 0x10


	//----- nvinfo : EIATTR_SPARSE_MMA_MASK
	.align		4
.L_23:
        /*0018*/ 	.byte	0x03, 0x50
        /*001a*/ 	.short	0x0000


	//----- nvinfo : EIATTR_MAXREG_COUNT
	.align		4
        /*001c*/ 	.byte	0x03, 0x1b
        /*001e*/ 	.short	0x00a8


	//----- nvinfo : EIATTR_NUM_BARRIERS
	.align		4
        /*0020*/ 	.byte	0x02, 0x4c
        /*0022*/ 	.byte	0x01
	.zero		1


	//----- nvinfo : EIATTR_EXTERNS
	.align		4
        /*0024*/ 	.byte	0x04, 0x0f
        /*0026*/ 	.short	(.L_25 - .L_24)


	//   ....[0]....
	.align		4
.L_24:
        /*0028*/ 	.word	index@(__assertfail)


	//----- nvinfo : EIATTR_ANNOTATIONS
	.align		4
.L_25:
        /*002c*/ 	.byte	0x04, 0x55
        /*002e*/ 	.short	(.L_27 - .L_26)


	//   ....[0]....
.L_26:
        /*0030*/ 	.word	0x00000001
        /*0034*/ 	.byte	0x30, 0x08, 0x00, 0x00, 0x01, 0x00, 0x00, 0x00, 0xf0, 0x0a, 0x00, 0x00, 0x01, 0x00, 0x00, 0x00
        /* <DEDUP_REMOVED lines=556> */
        /*2304*/ 	.byte	0x20, 0xeb, 0x01, 0x00


	//----- nvinfo : EIATTR_MERCURY_ISA_VERSION
	.align		4
.L_27:
        /*2308*/ 	.byte	0x03, 0x5f
        /*230a*/ 	.short	0x0101


	//----- nvinfo : EIATTR_INT_WARP_WIDE_INSTR_OFFSETS
	.align		4
        /*230c*/ 	.byte	0x04, 0x31
        /*230e*/ 	.short	(.L_29 - .L_28)


	//   ....[0]....
.L_28:
        /*2310*/ 	.word	0x00000670


	//   ....[1]....
        /*2314*/ 	.word	0x00000680


	//   ....[2]....
        /*2318*/ 	.word	0x00000800


	//----- nvinfo : EIATTR_COOP_GROUP_MASK_REGIDS
	.align		4
.L_29:
        /*231c*/ 	.byte	0x04, 0x29
        /*231e*/ 	.short	(.L_31 - .L_30)


	//   ....[0]....
.L_30:
        /*2320*/ 	.word	0xffffffff


	//   ....[1]....
        /*2324*/ 	.word	0xffffffff


	//   ....[2]....
        /*2328*/ 	.word	0xffffffff


	//   ....[3]....
        /*232c*/ 	.word	0xffffffff


	//   ....[4]....
        /*2330*/ 	.word	0xffffffff


	//   ....[5]....
        /*2334*/ 	.word	0xffffffff


	//----- nvinfo : EIATTR_COOP_GROUP_INSTR_OFFSETS
	.align		4
.L_31:
        /*2338*/ 	.byte	0x04, 0x28
        /*233a*/ 	.short	(.L_33 - .L_32)


	//   ....[0]....
.L_32:
        /*233c*/ 	.word	0x00000070


	//   ....[1]....
        /*2340*/ 	.word	0x00000080


	//   ....[2]....
        /*2344*/ 	.word	0x000001a0


	//   ....[3]....
        /*2348*/ 	.word	0x000004c0


	//   ....[4]....
        /*234c*/ 	.word	0x00000940


	//   ....[5]....
        /*2350*/ 	.word	0x00001510


	//----- nvinfo : EIATTR_REG_RECONFIG
	.align		4
.L_33:
        /*2354*/ 	.byte	0x01, 0x54
	.zero		2


	//----- nvinfo : EIATTR_SYSCALL_OFFSETS
	.align		4
        /*2358*/ 	.byte	0x04, 0x46
        /*235a*/ 	.short	(.L_35 - .L_34)


	//   ....[0]....
.L_34:
        /*235c*/ 	.word	0x000016c0


	//----- nvinfo : EIATTR_MBARRIER_INSTR_OFFSETS
	.align		4
.L_35:
        /*2360*/ 	.byte	0x04, 0x39
        /*2362*/ 	.short	(.L_37 - .L_36)


	//   ....[0]....
.L_36:
        /*2364*/ 	.word	0x00000340
        /*2368*/ 	.word	0x000000ff
        /*236c*/ 	.word	0x00000000
        /*2370*/ 	.short	0x0100
        /*2372*/ 	.byte	0x08
	.zero		1


	//   ....[1]....
        /*2374*/ 	.word	0x00000350
        /*2378*/ 	.word	0x000000ff
        /*237c*/ 	.word	0x00000050
        /*2380*/ 	.short	0x0100
        /*2382*/ 	.byte	0x08
	.zero		1


	//   ....[2]....
        /*2384*/ 	.word	0x00000360
        /*2388*/ 	.word	0x000000ff
        /*238c*/ 	.word	0x00000008
        /*2390*/ 	.short	0x0100
        /*2392*/ 	.byte	0x08
	.zero		1


	//   ....[3]....
        /*2394*/ 	.word	0x00000370
        /*2398*/ 	.word	0x000000ff
        /*239c*/ 	.word	0x00000058
        /*23a0*/ 	.short	0x0100
        /*23a2*/ 	.byte	0x08
	.zero		1


	//   ....[4]....
        /*23a4*/ 	.word	0x00000380
        /*23a8*/ 	.word	0x000000ff
        /*23ac*/ 	.word	0x00000010
        /*23b0*/ 	.short	0x0100
        /*23b2*/ 	.byte	0x08
	.zero		1


	//   ....[5]....
        /*23b4*/ 	.word	0x00000390
        /*23b8*/ 	.word	0x000000ff
        /*23bc*/ 	.word	0x00000060
        /*23c0*/ 	.short	0x0100
        /*23c2*/ 	.byte	0x08
	.zero		1


	//   ....[6]....
        /*23c4*/ 	.word	0x000003a0
        /*23c8*/ 	.word	0x000000ff
        /*23cc*/ 	.word	0x00000018
        /*23d0*/ 	.short	0x0100
        /*23d2*/ 	.byte	0x08
	.zero		1


	//   ....[7]....
        /*23d4*/ 	.word	0x000003b0
        /*23d8*/ 	.word	0x000000ff
        /*23dc*/ 	.word	0x00000068
        /*23e0*/ 	.short	0x0100
        /*23e2*/ 	.byte	0x08
	.zero		1


	//   ....[8]....
        /*23e4*/ 	.word	0x000003c0
        /*23e8*/ 	.word	0x000000ff
        /*23ec*/ 	.word	0x00000020
        /*23f0*/ 	.short	0x0100
        /*23f2*/ 	.byte	0x08
	.zero		1


	//   ....[9]....
        /*23f4*/ 	.word	0x000003d0
        /*23f8*/ 	.word	0x000000ff
        /*23fc*/ 	.word	0x00000070
        /*2400*/ 	.short	0x0100
        /*2402*/ 	.byte	0x08
	.zero		1


	//   ....[10]....
        /*2404*/ 	.word	0x000003e0
        /*2408*/ 	.word	0x000000ff
        /*240c*/ 	.word	0x00000028
        /*2410*/ 	.short	0x0100
        /*2412*/ 	.byte	0x08
	.zero		1


	//   ....[11]....
        /*2414*/ 	.word	0x000003f0
        /*2418*/ 	.word	0x000000ff
        /*241c*/ 	.word	0x00000078
        /*2420*/ 	.short	0x0100
        /*2422*/ 	.byte	0x08
	.zero		1


	//   ....[12]....
        /*2424*/ 	.word	0x00000400
        /*2428*/ 	.word	0x000000ff
        /*242c*/ 	.word	0x00000030
        /*2430*/ 	.short	0x0100
        /*2432*/ 	.byte	0x08
	.zero		1


	//   ....[13]....
        /*2434*/ 	.word	0x00000410
        /*2438*/ 	.word	0x000000ff
        /*243c*/ 	.word	0x00000080
        /*2440*/ 	.short	0x0100
        /*2442*/ 	.byte	0x08
	.zero		1


	//   ....[14]....
        /*2444*/ 	.word	0x00000420
        /*2448*/ 	.word	0x000000ff
        /*244c*/ 	.word	0x00000038
        /*2450*/ 	.short	0x0100
        /*2452*/ 	.byte	0x08
	.zero		1


	//   ....[15]....
        /*2454*/ 	.word	0x00000430
        /*2458*/ 	.word	0x000000ff
        /*245c*/ 	.word	0x00000088
        /*2460*/ 	.short	0x0100
        /*2462*/ 	.byte	0x08
	.zero		1


	//   ....[16]....
        /*2464*/ 	.word	0x00000440
        /*2468*/ 	.word	0x000000ff
        /*246c*/ 	.word	0x00000040
        /*2470*/ 	.short	0x0100
        /*2472*/ 	.byte	0x08
	.zero		1


	//   ....[17]....
        /*2474*/ 	.word	0x00000450
        /*2478*/ 	.word	0x000000ff
        /*247c*/ 	.word	0x00000090
        /*2480*/ 	.short	0x0100
        /*2482*/ 	.byte	0x08
	.zero		1


	//   ....[18]....
        /*2484*/ 	.word	0x00000460
        /*2488*/ 	.word	0x000000ff
        /*248c*/ 	.word	0x00000048
        /*2490*/ 	.short	0x0100
        /*2492*/ 	.byte	0x08
	.zero		1


	//   ....[19]....
        /*2494*/ 	.word	0x00000470
        /*2498*/ 	.word	0x000000ff
        /*249c*/ 	.word	0x00000098
        /*24a0*/ 	.short	0x0100
        /*24a2*/ 	.byte	0x08
	.zero		1


	//   ....[20]....
        /*24a4*/ 	.word	0x00000870
        /*24a8*/ 	.word	0x000000ff
        /*24ac*/ 	.word	0x000000b0
        /*24b0*/ 	.short	0x0100
        /*24b2*/ 	.byte	0x06
	.zero		1


	//   ....[21]....
        /*24b4*/ 	.word	0x000008a0
        /*24b8*/ 	.word	0x000000ff
        /*24bc*/ 	.word	0x000000b8
        /*24c0*/ 	.short	0x0100
        /*24c2*/ 	.byte	0x06
	.zero		1


	//   ....[22]....
        /*24c4*/ 	.word	0x00001760
        /*24c8*/ 	.word	0x00000003
        /*24cc*/ 	.word	0x00000000
        /*24d0*/ 	.short	0x010a
        /*24d2*/ 	.byte	0x3f
	.zero		1


	//   ....[23]....
        /*24d4*/ 	.word	0x000017a0
        /*24d8*/ 	.word	0x00000003
        /*24dc*/ 	.word	0x00000000
        /*24e0*/ 	.short	0x010a
        /*24e2*/ 	.byte	0x3f
	.zero		1


	//   ....[24]....
        /*24e4*/ 	.word	0x000020b0
        /*24e8*/ 	.word	0x000000ff
        /*24ec*/ 	.word	0x00000000
        /*24f0*/ 	.short	0x010a
        /*24f2*/ 	.byte	0x04
	.zero		1


	//   ....[25]....
        /*24f4*/ 	.word	0x000020f0
        /*24f8*/ 	.word	0x000000ff
        /*24fc*/ 	.word	0x00000000
        /*2500*/ 	.short	0x010a
        /*2502*/ 	.byte	0x04
	.zero		1


	//   ....[26]....
        /*2504*/ 	.word	0x000039c0
        /*2508*/ 	.word	0x00000005
        /*250c*/ 	.word	0x00000000
        /*2510*/ 	.short	0x0101
        /*2512*/ 	.byte	0x3f
	.zero		1


	//   ....[27]....
        /*2514*/ 	.word	0x00003ba0
        /*2518*/ 	.word	0x00000000
        /*251c*/ 	.word	0x00000000
        /*2520*/ 	.short	0x0101
        /*2522*/ 	.byte	0x3f
	.zero		1


	//   ....[28]....
        /*2524*/ 	.word	0x0001e680
        /*2528*/ 	.word	0x0000000f
        /*252c*/ 	.word	0x00000050
        /*2530*/ 	.short	0x010a
        /*2532*/ 	.byte	0x3f
	.zero		1


	//   ....[29]....
        /*2534*/ 	.word	0x0001ea20
        /*2538*/ 	.word	0x00000002
        /*253c*/ 	.word	0x000000b8
        /*2540*/ 	.short	0x0101
        /*2542*/ 	.byte	0x3f
	.zero		1


	//   ....[30]....
        /*2544*/ 	.word	0x0001f230
        /*2548*/ 	.word	0x00000003
        /*254c*/ 	.word	0x00000000
        /*2550*/ 	.short	0x010a
        /*2552*/ 	.byte	0x3f
	.zero		1


	//   ....[31]....
        /*2554*/ 	.word	0x0001f2c0
        /*2558*/ 	.word	0x00000003
        /*255c*/ 	.word	0x00000000
        /*2560*/ 	.short	0x010a
        /*2562*/ 	.byte	0x3f
	.zero		1


	//   ....[32]....
        /*2564*/ 	.word	0x0001f350
        /*2568*/ 	.word	0x00000003
        /*256c*/ 	.word	0x00000000
        /*2570*/ 	.short	0x010a
        /*2572*/ 	.byte	0x3f
	.zero		1


	//   ....[33]....
        /*2574*/ 	.word	0x0001f3e0
        /*2578*/ 	.word	0x00000003
        /*257c*/ 	.word	0x00000000
        /*2580*/ 	.short	0x010a
        /*2582*/ 	.byte	0x3f
	.zero		1


	//   ....[34]....
        /*2584*/ 	.word	0x0001f470
        /*2588*/ 	.word	0x00000003
        /*258c*/ 	.word	0x00000000
        /*2590*/ 	.short	0x010a
        /*2592*/ 	.byte	0x3f
	.zero		1


	//   ....[35]....
        /*2594*/ 	.word	0x0001f500
        /*2598*/ 	.word	0x00000003
        /*259c*/ 	.word	0x00000000
        /*25a0*/ 	.short	0x010a
        /*25a2*/ 	.byte	0x3f
	.zero		1


	//   ....[36]....
        /*25a4*/ 	.word	0x0001f590
        /*25a8*/ 	.word	0x00000003
        /*25ac*/ 	.word	0x00000000
        /*25b0*/ 	.short	0x010a
        /*25b2*/ 	.byte	0x3f
	.zero		1


	//   ....[37]....
        /*25b4*/ 	.word	0x0001f620
        /*25b8*/ 	.word	0x00000003
        /*25bc*/ 	.word	0x00000000
        /*25c0*/ 	.short	0x010a
        /*25c2*/ 	.byte	0x3f
	.zero		1


	//   ....[38]....
        /*25c4*/ 	.word	0x0001f6b0
        /*25c8*/ 	.word	0x00000003
        /*25cc*/ 	.word	0x00000000
        /*25d0*/ 	.short	0x010a
        /*25d2*/ 	.byte	0x3f
	.zero		1


	//   ....[39]....
        /*25d4*/ 	.word	0x0001f740
        /*25d8*/ 	.word	0x00000003
        /*25dc*/ 	.word	0x00000000
        /*25e0*/ 	.short	0x010a
        /*25e2*/ 	.byte	0x3f
	.zero		1


	//   ....[40]....
        /*25e4*/ 	.word	0x0001f7a0
        /*25e8*/ 	.word	0x00000003
        /*25ec*/ 	.word	0x00000000
        /*25f0*/ 	.short	0x010a
        /*25f2*/ 	.byte	0x3f
	.zero		1


	//   ....[41]....
        /*25f4*/ 	.word	0x0001f800
        /*25f8*/ 	.word	0x00000007
        /*25fc*/ 	.word	0x00000000
        /*2600*/ 	.short	0x010a
        /*2602*/ 	.byte	0x3f
	.zero		1


	//   ....[42]....
        /*2604*/ 	.word	0x0001f8d0
        /*2608*/ 	.word	0x0000000f
        /*260c*/ 	.word	0x00000050
        /*2610*/ 	.short	0x010a
        /*2612*/ 	.byte	0x3f
	.zero		1


	//   ....[43]....
        /*2614*/ 	.word	0x0001f9a0
        /*2618*/ 	.word	0x00000003
        /*261c*/ 	.word	0x00000000
        /*2620*/ 	.short	0x010a
        /*2622*/ 	.byte	0x3f
	.zero		1


	//   ....[44]....
        /*2624*/ 	.word	0x0001f9f0
        /*2628*/ 	.word	0x00000003
        /*262c*/ 	.word	0x00000000
        /*2630*/ 	.short	0x010a
        /*2632*/ 	.byte	0x3f
	.zero		1


	//   ....[45]....
        /*2634*/ 	.word	0x0001fa40
        /*2638*/ 	.word	0x00000003
        /*263c*/ 	.word	0x00000000
        /*2640*/ 	.short	0x010a
        /*2642*/ 	.byte	0x3f
	.zero		1


	//   ....[46]....
        /*2644*/ 	.word	0x0001fa90
        /*2648*/ 	.word	0x00000003
        /*264c*/ 	.word	0x00000000
        /*2650*/ 	.short	0x010a
        /*2652*/ 	.byte	0x3f
	.zero		1


	//   ....[47]....
        /*2654*/ 	.word	0x0001fae0
        /*2658*/ 	.word	0x00000003
        /*265c*/ 	.word	0x00000000
        /*2660*/ 	.short	0x010a
        /*2662*/ 	.byte	0x3f
	.zero		1


	//   ....[48]....
        /*2664*/ 	.word	0x0001fb30
        /*2668*/ 	.word	0x00000003
        /*266c*/ 	.word	0x00000000
        /*2670*/ 	.short	0x010a
        /*2672*/ 	.byte	0x3f
	.zero		1


	//   ....[49]....
        /*2674*/ 	.word	0x0001fb80
        /*2678*/ 	.word	0x00000003
        /*267c*/ 	.word	0x00000000
        /*2680*/ 	.short	0x010a
        /*2682*/ 	.byte	0x3f
	.zero		1


	//   ....[50]....
        /*2684*/ 	.word	0x0001fbd0
        /*2688*/ 	.word	0x00000003
        /*268c*/ 	.word	0x00000000
        /*2690*/ 	.short	0x010a
        /*2692*/ 	.byte	0x3f
	.zero		1


	//   ....[51]....
        /*2694*/ 	.word	0x0001fc20
        /*2698*/ 	.word	0x00000003
        /*269c*/ 	.word	0x00000000
        /*26a0*/ 	.short	0x010a
        /*26a2*/ 	.byte	0x3f
	.zero		1


	//----- nvinfo : EIATTR_NUM_MBARRIERS
	.align		4
.L_37:
        /*26a4*/ 	.byte	0x03, 0x38
        /*26a6*/ 	.short	0x0016


	//----- nvinfo : EIATTR_EXIT_INSTR_OFFSETS
	.align		4
        /*26a8*/ 	.byte	0x04, 0x1c
        /*26aa*/ 	.short	(.L_39 - .L_38)


	//   ....[0]....
.L_38:
        /*26ac*/ 	.word	0x00000ba0


	//   ....[1]....
        /*26b0*/ 	.word	0x00001430


	//   ....[2]....
        /*26b4*/ 	.word	0x0001dd10


	//   ....[3]....
        /*26b8*/ 	.word	0x0001e330


	//   ....[4]....
        /*26bc*/ 	.word	0x0001f790


	//----- nvinfo : EIATTR_MAX_THREADS
	.align		4
.L_39:
        /*26c0*/ 	.byte	0x04, 0x05
        /*26c2*/ 	.short	(.L_41 - .L_40)
.L_40:
        /*26c4*/ 	.word	0x00000180
        /*26c8*/ 	.word	0x00000001
        /*26cc*/ 	.word	0x00000001


	//----- nvinfo : EIATTR_CRS_STACK_SIZE
	.align		4
.L_41:
        /*26d0*/ 	.byte	0x04, 0x1e
        /*26d2*/ 	.short	(.L_43 - .L_42)
.L_42:
        /*26d4*/ 	.word	0x00000000


	//----- nvinfo : EIATTR_CBANK_PARAM_SIZE
	.align		4
.L_43:
        /*26d8*/ 	.byte	0x03, 0x19
        /*26da*/ 	.short	0x0470


	//----- nvinfo : EIATTR_PARAM_CBANK
	.align		4
        /*26dc*/ 	.byte	0x04, 0x0a
        /*26de*/ 	.short	(.L_45 - .L_44)
	.align		4
.L_44:
        /*26e0*/ 	.word	index@(.nv.constant0._ZN7cutlass13device_kernelINS_4gemm6kernel13GemmUniversalIN4cute5tupleIJiiiiEEENS1_10collective13CollectiveMmaINS1_34MainloopSm90TmaGmmaWarpSpecializedILi10ENS5_IJNS4_1CILi2EEENSA_ILi1EEESC_EEENS1_35KernelTmaWarpSpecializedCooperativeEEENS5_IJNSA_ILi512EEENSA_ILi192EEENSA_ILi16EEEEEENS_10bfloat16_tENS5_IJlSC_lEEESK_SL_NS4_8TiledMMAINS4_8MMA_AtomIJNS4_4SM904GMMA28MMA_64x192x16_F32BF16BF16_SSILNSP_5MajorE0ELSR_0ELNSP_7ScaleInE1ELSS_1EEEEEENS4_6LayoutISD_NS5_IJSC_NSA_ILi0EEESW_EEEEENS5_IJNS4_10UnderscoreESZ_SZ_EEEEENS4_13SM90_TMA_LOADENS4_14ComposedLayoutINS4_7SwizzleILi1ELi4ELi3EEENS4_18smem_ptr_flag_bitsILi16EEENSV_INS5_IJNSA_ILi8EEESI_EEENS5_IJSI_SC_EEEEEEEvNS4_8identityENS4_23SM90_TMA_LOAD_MULTICASTES1C_vS1D_EENS_8epilogue10collective6detail29Sm90TmaWarpSpecializedAdapterINS1H_15DefaultEpilogueISK_SL_SL_NS1G_6thread17LinearCombinationISK_Li1EffLNS1L_9ScaleType4KindE0ELNS_15FloatRoundStyleE2ESK_EENS1_15EpilogueDefaultEEEEEvvEEEEvNT_6ParamsE)
        /*26e4*/ 	.short	0x0210
        /*26e6*/ 	.short	0x0470


	//----- nvinfo : EIATTR_SW_WAR
	.align		4
.L_45:
        /*26e8*/ 	.byte	0x04, 0x36
        /*26ea*/ 	.short	(.L_47 - .L_46)
.L_46:
        /*26ec*/ 	.word	0x00000008
.L_47:


//--------------------- .nv.callgraph             --------------------------
	.section	.nv.callgraph,"",@"SHT_CUDA_CALLGRAPH"
	.align	4
	.sectionentsize	8
	.align		4
        /*0000*/ 	.word	0x00000000
	.align		4
        /*0004*/ 	.word	0xffffffff
	.align		4
        /*0008*/ 	.word	index@(_ZN7cutlass13device_kernelINS_4gemm6kernel13GemmUniversalIN4cute5tupleIJiiiiEEENS1_10collective13CollectiveMmaINS1_34MainloopSm90TmaGmmaWarpSpecializedILi10ENS5_IJNS4_1CILi2EEENSA_ILi1EEESC_EEENS1_35KernelTmaWarpSpecializedCooperativeEEENS5_IJNSA_ILi512EEENSA_ILi192EEENSA_ILi16EEEEEENS_10bfloat16_tENS5_IJlSC_lEEESK_SL_NS4_8TiledMMAINS4_8MMA_AtomIJNS4_4SM904GMMA28MMA_64x192x16_F32BF16BF16_SSILNSP_5MajorE0ELSR_0ELNSP_7ScaleInE1ELSS_1EEEEEENS4_6LayoutISD_NS5_IJSC_NSA_ILi0EEESW_EEEEENS5_IJNS4_10UnderscoreESZ_SZ_EEEEENS4_13SM90_TMA_LOADENS4_14ComposedLayoutINS4_7SwizzleILi1ELi4ELi3EEENS4_18smem_ptr_flag_bitsILi16EEENSV_INS5_IJNSA_ILi8EEESI_EEENS5_IJSI_SC_EEEEEEEvNS4_8identityENS4_23SM90_TMA_LOAD_MULTICASTES1C_vS1D_EENS_8epilogue10collective6detail29Sm90TmaWarpSpecializedAdapterINS1H_15DefaultEpilogueISK_SL_SL_NS1G_6thread17LinearCombinationISK_Li1EffLNS1L_9ScaleType4KindE0ELNS_15FloatRoundStyleE2ESK_EENS1_15EpilogueDefaultEEEEEvvEEEEvNT_6ParamsE)
	.align		4
        /*000c*/ 	.word	index@(__assertfail)
	.align		4
        /*0010*/ 	.word	0x00000000
	.align		4
        /*0014*/ 	.word	0xfffffffe
	.align		4
        /*0018*/ 	.word	0x00000000
	.align		4
        /*001c*/ 	.word	0xfffffffd
	.align		4
        /*0020*/ 	.word	0x00000000
	.align		4
        /*0024*/ 	.word	0xfffffffc


//--------------------- .nv.constant4             --------------------------
	.section	.nv.constant4,"a",@progbits
	.align	8
	.align		8
.nv.constant4:
        /*0000*/ 	.dword	__assertfail
	.align		8
        /*0008*/ 	.dword	__unnamed_1
	.align		8
        /*0010*/ 	.dword	_ZN39_INTERNAL_03e70b7d_4_k_cu_3e466da8_98044cuda3std3__45__cpo5beginE
	.align		8
        /*0018*/ 	.dword	_ZN39_INTERNAL_03e70b7d_4_k_cu_3e466da8_98044cuda3std3__45__cpo3endE
	.align		8
        /*0020*/ 	.dword	_ZN39_INTERNAL_03e70b7d_4_k_cu_3e466da8_98044cuda3std3__45__cpo6cbeginE
	.align		8
        /*0028*/ 	.dword	_ZN39_INTERNAL_03e70b7d_4_k_cu_3e466da8_98044cuda3std3__45__cpo4cendE
	.align		8
        /*0030*/ 	.dword	_ZN39_INTERNAL_03e70b7d_4_k_cu_3e466da8_98044cuda3std3__441_GLOBAL__N__03e70b7d_4_k_cu_3e466da8_98046ignoreE
	.align		8
        /*0038*/ 	.dword	_ZN39_INTERNAL_03e70b7d_4_k_cu_3e466da8_98044cuda3std3__419piecewise_constructE
	.align		8
        /*0040*/ 	.dword	_ZN39_INTERNAL_03e70b7d_4_k_cu_3e466da8_98044cuda3std3__48in_placeE
	.align		8
        /*0048*/ 	.dword	_ZN39_INTERNAL_03e70b7d_4_k_cu_3e466da8_98044cuda3std6ranges3__45__cpo4swapE
	.align		8
        /*0050*/ 	.dword	_ZN39_INTERNAL_03e70b7d_4_k_cu_3e466da8_98044cuda3std6ranges3__45__cpo9iter_moveE
	.align		8
        /*0058*/ 	.dword	_ZN39_INTERNAL_03e70b7d_4_k_cu_3e466da8_98044cute7productE
	.align		8
        /*0060*/ 	.dword	_ZN39_INTERNAL_03e70b7d_4_k_cu_3e466da8_98044cute1_E
	.align		8
        /*0068*/ 	.dword	$str$22
	.align		8
        /*0070*/ 	.dword	$str$23


//--------------------- .text._ZN7cutlass13device_kernelINS_4gemm6kernel13GemmUniversalIN4cute5tupleIJiiiiEEENS1_10collective13CollectiveMmaINS1_34MainloopSm90TmaGmmaWarpSpecializedILi10ENS5_IJNS4_1CILi2EEENSA_ILi1EEESC_EEENS1_35KernelTmaWarpSpecializedCooperativeEEENS5_IJNSA_ILi512EEENSA_ILi192EEENSA_ILi16EEEEEENS_10bfloat16_tENS5_IJlSC_lEEESK_SL_NS4_8TiledMMAINS4_8MMA_AtomIJNS4_4SM904GMMA28MMA_64x192x16_F32BF16BF16_SSILNSP_5MajorE0ELSR_0ELNSP_7ScaleInE1ELSS_1EEEEEENS4_6LayoutISD_NS5_IJSC_NSA_ILi0EEESW_EEEEENS5_IJNS4_10UnderscoreESZ_SZ_EEEEENS4_13SM90_TMA_LOADENS4_14ComposedLayoutINS4_7SwizzleILi1ELi4ELi3EEENS4_18smem_ptr_flag_bitsILi16EEENSV_INS5_IJNSA_ILi8EEESI_EEENS5_IJSI_SC_EEEEEEEvNS4_8identityENS4_23SM90_TMA_LOAD_MULTICASTES1C_vS1D_EENS_8epilogue10collective6detail29Sm90TmaWarpSpecializedAdapterINS1H_15DefaultEpilogueISK_SL_SL_NS1G_6thread17LinearCombinationISK_Li1EffLNS1L_9ScaleType4KindE0ELNS_15FloatRoundStyleE2ESK_EENS1_15EpilogueDefaultEEEEEvvEEEEvNT_6ParamsE --------------------------
	.section	.text._ZN7cutlass13device_kernelINS_4gemm6kernel13GemmUniversalIN4cute5tupleIJiiiiEEENS1_10collective13CollectiveMmaINS1_34MainloopSm90TmaGmmaWarpSpecializedILi10ENS5_IJNS4_1CILi2EEENSA_ILi1EEESC_EEENS1_35KernelTmaWarpSpecializedCooperativeEEENS5_IJNSA_ILi512EEENSA_ILi192EEENSA_ILi16EEEEEENS_10bfloat16_tENS5_IJlSC_lEEESK_SL_NS4_8TiledMMAINS4_8MMA_AtomIJNS4_4SM904GMMA28MMA_64x192x16_F32BF16BF16_SSILNSP_5MajorE0ELSR_0ELNSP_7ScaleInE1ELSS_1EEEEEENS4_6LayoutISD_NS5_IJSC_NSA_ILi0EEESW_EEEEENS5_IJNS4_10UnderscoreESZ_SZ_EEEEENS4_13SM90_TMA_LOADENS4_14ComposedLayoutINS4_7SwizzleILi1ELi4ELi3EEENS4_18smem_ptr_flag_bitsILi16EEENSV_INS5_IJNSA_ILi8EEESI_EEENS5_IJSI_SC_EEEEEEEvNS4_8identityENS4_23SM90_TMA_LOAD_MULTICASTES1C_vS1D_EENS_8epilogue10collective6detail29Sm90TmaWarpSpecializedAdapterINS1H_15DefaultEpilogueISK_SL_SL_NS1G_6thread17LinearCombinationISK_Li1EffLNS1L_9ScaleType4KindE0ELNS_15FloatRoundStyleE2ESK_EENS1_15EpilogueDefaultEEEEEvvEEEEvNT_6ParamsE,"ax",@progbits
	.align	128
.text._ZN7cutlass13device_kernelINS_4gemm6kernel13GemmUniversalIN4cute5tupleIJiiiiEEENS1_10collective13CollectiveMmaINS1_34MainloopSm90TmaGmmaWarpSpecializedILi10ENS5_IJNS4_1CILi2EEENSA_ILi1EEESC_EEENS1_35KernelTmaWarpSpecializedCooperativeEEENS5_IJNSA_ILi512EEENSA_ILi192EEENSA_ILi16EEEEEENS_10bfloat16_tENS5_IJlSC_lEEESK_SL_NS4_8TiledMMAINS4_8MMA_AtomIJNS4_4SM904GMMA28MMA_64x192x16_F32BF16BF16_SSILNSP_5MajorE0ELSR_0ELNSP_7ScaleInE1ELSS_1EEEEEENS4_6LayoutISD_NS5_IJSC_NSA_ILi0EEESW_EEEEENS5_IJNS4_10UnderscoreESZ_SZ_EEEEENS4_13SM90_TMA_LOADENS4_14ComposedLayoutINS4_7SwizzleILi1ELi4ELi3EEENS4_18smem_ptr_flag_bitsILi16EEENSV_INS5_IJNSA_ILi8EEESI_EEENS5_IJSI_SC_EEEEEEEvNS4_8identityENS4_23SM90_TMA_LOAD_MULTICASTES1C_vS1D_EENS_8epilogue10collective6detail29Sm90TmaWarpSpecializedAdapterINS1H_15DefaultEpilogueISK_SL_SL_NS1G_6thread17LinearCombinationISK_Li1EffLNS1L_9ScaleType4KindE0ELNS_15FloatRoundStyleE2ESK_EENS1_15EpilogueDefaultEEEEEvvEEEEvNT_6ParamsE:
        .type           _ZN7cutlass13device_kernelINS_4gemm6kernel13GemmUniversalIN4cute5tupleIJiiiiEEENS1_10collective13CollectiveMmaINS1_34MainloopSm90TmaGmmaWarpSpecializedILi10ENS5_IJNS4_1CILi2EEENSA_ILi1EEESC_EEENS1_35KernelTmaWarpSpecializedCooperativeEEENS5_IJNSA_ILi512EEENSA_ILi192EEENSA_ILi16EEEEEENS_10bfloat16_tENS5_IJlSC_lEEESK_SL_NS4_8TiledMMAINS4_8MMA_AtomIJNS4_4SM904GMMA28MMA_64x192x16_F32BF16BF16_SSILNSP_5MajorE0ELSR_0ELNSP_7ScaleInE1ELSS_1EEEEEENS4_6LayoutISD_NS5_IJSC_NSA_ILi0EEESW_EEEEENS5_IJNS4_10UnderscoreESZ_SZ_EEEEENS4_13SM90_TMA_LOADENS4_14ComposedLayoutINS4_7SwizzleILi1ELi4ELi3EEENS4_18smem_ptr_flag_bitsILi16EEENSV_INS5_IJNSA_ILi8EEESI_EEENS5_IJSI_SC_EEEEEEEvNS4_8identityENS4_23SM90_TMA_LOAD_MULTICASTES1C_vS1D_EENS_8epilogue10collective6detail29Sm90TmaWarpSpecializedAdapterINS1H_15DefaultEpilogueISK_SL_SL_NS1G_6thread17LinearCombinationISK_Li1EffLNS1L_9ScaleType4KindE0ELNS_15FloatRoundStyleE2ESK_EENS1_15EpilogueDefaultEEEEEvvEEEEvNT_6ParamsE,@function
        .size           _ZN7cutlass13device_kernelINS_4gemm6kernel13GemmUniversalIN4cute5tupleIJiiiiEEENS1_10collective13CollectiveMmaINS1_34MainloopSm90TmaGmmaWarpSpecializedILi10ENS5_IJNS4_1CILi2EEENSA_ILi1EEESC_EEENS1_35KernelTmaWarpSpecializedCooperativeEEENS5_IJNSA_ILi512EEENSA_ILi192EEENSA_ILi16EEEEEENS_10bfloat16_tENS5_IJlSC_lEEESK_SL_NS4_8TiledMMAINS4_8MMA_AtomIJNS4_4SM904GMMA28MMA_64x192x16_F32BF16BF16_SSILNSP_5MajorE0ELSR_0ELNSP_7ScaleInE1ELSS_1EEEEEENS4_6LayoutISD_NS5_IJSC_NSA_ILi0EEESW_EEEEENS5_IJNS4_10UnderscoreESZ_SZ_EEEEENS4_13SM90_TMA_LOADENS4_14ComposedLayoutINS4_7SwizzleILi1ELi4ELi3EEENS4_18smem_ptr_flag_bitsILi16EEENSV_INS5_IJNSA_ILi8EEESI_EEENS5_IJSI_SC_EEEEEEEvNS4_8identityENS4_23SM90_TMA_LOAD_MULTICASTES1C_vS1D_EENS_8epilogue10collective6detail29Sm90TmaWarpSpecializedAdapterINS1H_15DefaultEpilogueISK_SL_SL_NS1G_6thread17LinearCombinationISK_Li1EffLNS1L_9ScaleType4KindE0ELNS_15FloatRoundStyleE2ESK_EENS1_15EpilogueDefaultEEEEEvvEEEEvNT_6ParamsE,(.L_x_844 - _ZN7cutlass13device_kernelINS_4gemm6kernel13GemmUniversalIN4cute5tupleIJiiiiEEENS1_10collective13CollectiveMmaINS1_34MainloopSm90TmaGmmaWarpSpecializedILi10ENS5_IJNS4_1CILi2EEENSA_ILi1EEESC_EEENS1_35KernelTmaWarpSpecializedCooperativeEEENS5_IJNSA_ILi512EEENSA_ILi192EEENSA_ILi16EEEEEENS_10bfloat16_tENS5_IJlSC_lEEESK_SL_NS4_8TiledMMAINS4_8MMA_AtomIJNS4_4SM904GMMA28MMA_64x192x16_F32BF16BF16_SSILNSP_5MajorE0ELSR_0ELNSP_7ScaleInE1ELSS_1EEEEEENS4_6LayoutISD_NS5_IJSC_NSA_ILi0EEESW_EEEEENS5_IJNS4_10UnderscoreESZ_SZ_EEEEENS4_13SM90_TMA_LOADENS4_14ComposedLayoutINS4_7SwizzleILi1ELi4ELi3EEENS4_18smem_ptr_flag_bitsILi16EEENSV_INS5_IJNSA_ILi8EEESI_EEENS5_IJSI_SC_EEEEEEEvNS4_8identityENS4_23SM90_TMA_LOAD_MULTICASTES1C_vS1D_EENS_8epilogue10collective6detail29Sm90TmaWarpSpecializedAdapterINS1H_15DefaultEpilogueISK_SL_SL_NS1G_6thread17LinearCombinationISK_Li1EffLNS1L_9ScaleType4KindE0ELNS_15FloatRoundStyleE2ESK_EENS1_15EpilogueDefaultEEEEEvvEEEEvNT_6ParamsE)
        .other          _ZN7cutlass13device_kernelINS_4gemm6kernel13GemmUniversalIN4cute5tupleIJiiiiEEENS1_10collective13CollectiveMmaINS1_34MainloopSm90TmaGmmaWarpSpecializedILi10ENS5_IJNS4_1CILi2EEENSA_ILi1EEESC_EEENS1_35KernelTmaWarpSpecializedCooperativeEEENS5_IJNSA_ILi512EEENSA_ILi192EEENSA_ILi16EEEEEENS_10bfloat16_tENS5_IJlSC_lEEESK_SL_NS4_8TiledMMAINS4_8MMA_AtomIJNS4_4SM904GMMA28MMA_64x192x16_F32BF16BF16_SSILNSP_5MajorE0ELSR_0ELNSP_7ScaleInE1ELSS_1EEEEEENS4_6LayoutISD_NS5_IJSC_NSA_ILi0EEESW_EEEEENS5_IJNS4_10UnderscoreESZ_SZ_EEEEENS4_13SM90_TMA_LOADENS4_14ComposedLayoutINS4_7SwizzleILi1ELi4ELi3EEENS4_18smem_ptr_flag_bitsILi16EEENSV_INS5_IJNSA_ILi8EEESI_EEENS5_IJSI_SC_EEEEEEEvNS4_8identityENS4_23SM90_TMA_LOAD_MULTICASTES1C_vS1D_EENS_8epilogue10collective6detail29Sm90TmaWarpSpecializedAdapterINS1H_15DefaultEpilogueISK_SL_SL_NS1G_6thread17LinearCombinationISK_Li1EffLNS1L_9ScaleType4KindE0ELNS_15FloatRoundStyleE2ESK_EENS1_15EpilogueDefaultEEEEEvvEEEEvNT_6ParamsE,@"STO_CUDA_ENTRY STV_DEFAULT"
_ZN7cutlass13device_kernelINS_4gemm6kernel13GemmUniversalIN4cute5tupleIJiiiiEEENS1_10collective13CollectiveMmaINS1_34MainloopSm90TmaGmmaWarpSpecializedILi10ENS5_IJNS4_1CILi2EEENSA_ILi1EEESC_EEENS1_35KernelTmaWarpSpecializedCooperativeEEENS5_IJNSA_ILi512EEENSA_ILi192EEENSA_ILi16EEEEEENS_10bfloat16_tENS5_IJlSC_lEEESK_SL_NS4_8TiledMMAINS4_8MMA_AtomIJNS4_4SM904GMMA28MMA_64x192x16_F32BF16BF16_SSILNSP_5MajorE0ELSR_0ELNSP_7ScaleInE1ELSS_1EEEEEENS4_6LayoutISD_NS5_IJSC_NSA_ILi0EEESW_EEEEENS5_IJNS4_10UnderscoreESZ_SZ_EEEEENS4_13SM90_TMA_LOADENS4_14ComposedLayoutINS4_7SwizzleILi1ELi4ELi3EEENS4_18smem_ptr_flag_bitsILi16EEENSV_INS5_IJNSA_ILi8EEESI_EEENS5_IJSI_SC_EEEEEEEvNS4_8identityENS4_23SM90_TMA_LOAD_MULTICASTES1C_vS1D_EENS_8epilogue10collective6detail29Sm90TmaWarpSpecializedAdapterINS1H_15DefaultEpilogueISK_SL_SL_NS1G_6thread17LinearCombinationISK_Li1EffLNS1L_9ScaleType4KindE0ELNS_15FloatRoundStyleE2ESK_EENS1_15EpilogueDefaultEEEEEvvEEEEvNT_6ParamsE:
[----:B------:R-:W0:Y:S02]  /*0000*/  LDC R1, c[0x0][0x28] ;  /* 0x00000a00ff017b82 */ /* 0x000e240000000800 */
[----:B0-----:R-:W-:Y:S01]  /*0010*/  VIADD R1, R1, 0xfffffa40 ;  /* 0xfffffa4001017836 */ /* 0x001fe20000000000 */
[----:B------:R-:W0:Y:S01]  /*0020*/  S2R R4, SR_TID.X ;  /* 0x0000000000047919 */ /* 0x000e220000002100 */
[----:B------:R-:W-:Y:S01]  /*0030*/  ELECT P0, URZ, PT ;  /* 0x00000000003f782f */ /* 0x000fe20003800000 */
[----:B------:R-:W-:Y:S01]  /*0040*/  BSSY B0, `(.L_x_0) ;  /* 0x0000015000007945 */ /* 0x000fe20003800000 */
[--C-:B0-----:R-:W-:Y:S02]  /*0050*/  SHF.R.U32.HI R0, RZ, 0x5, R4.reuse ;  /* 0x00000005ff007819 */ /* 0x101fe40000011604 */
[----:B------:R-:W-:-:S03]  /*0060*/  SHF.R.U32.HI R2, RZ, 0x7, R4 ;  /* 0x00000007ff027819 */ /* 0x000fc60000011604 */
[----:B------:R-:W0:Y:S04]  /*0070*/  SHFL.IDX PT, R3, R0, RZ, 0x1f ;  /* 0x00001fff00037589 */ /* 0x000e2800000e0000 */
[----:B------:R-:W1:Y:S01]  /*0080*/  SHFL.IDX PT, R2, R2, RZ, 0x1f ;  /* 0x00001fff02027589 */ /* 0x000e6200000e0000 */
[----:B0-----:R-:W-:Y:S02]  /*0090*/  R2UR UR9, R3 ;  /* 0x00000000030972ca */ /* 0x001fe400000e0000 */
[----:B-1----:R-:W-:-:S11]  /*00a0*/  R2UR UR5, R2 ;  /* 0x00000000020572ca */ /* 0x002fd600000e0000 */
[----:B------:R-:W-:Y:S02]  /*00b0*/  USHF.R.S32.HI UR4, URZ, 0x1f, UR9 ;  /* 0x0000001f3f047899 */ /* 0x000fe40008011409 */
[----:B------:R-:W-:Y:S02]  /*00c0*/  ISETP.NE.OR P0, PT, RZ, UR9, !P0 ;  /* 0x00000009ff007c0c */ /* 0x000fe4000c705670 */
[----:B------:R-:W-:-:S04]  /*00d0*/  ULEA.HI UR4, UR4, UR9, URZ, 0x2 ;  /* 0x0000000904047291 */ /* 0x000fc8000f8f103f */
[----:B------:R-:W-:-:S04]  /*00e0*/  ULOP3.LUT UR4, UR4, 0xfffffffc, URZ, 0xc0, !UPT ;  /* 0xfffffffc04047892 */ /* 0x000fc8000f8ec03f */
[----:B------:R-:W-:-:S03]  /*00f0*/  UIADD3 UR9, UR9, -UR4, URZ ;  /* 0x8000000409097290 */ /* 0x000fc6000fffe03f */
[----:B------:R-:W-:Y:S09]  /*0100*/  @P0 BRA `(.L_x_1) ;  /* 0x0000000000200947 */ /* 0x000ff20003800000 */
[----:B------:R-:W-:Y:S02]  /*0110*/  ULDC.64 UR6, c[0x0][0x198] ;  /* 0x0000660000067ab9 */ /* 0x000fe40000000a00 */
[----:B------:R-:W-:Y:S02]  /*0120*/  UIADD3 UR10, UP0, UR6, 0xf0, URZ ;  /* 0x000000f0060a7890 */ /* 0x000fe4000ff1e03f */
[----:B------:R-:W-:Y:S02]  /*0130*/  UIADD3 UR6, UP1, UR6, 0x1f0, URZ ;  /* 0x000001f006067890 */ /* 0x000fe4000ff3e03f */
[----:B------:R-:W-:Y:S02]  /*0140*/  UIADD3.X UR11, URZ, UR7, URZ, UP0, !UPT ;  /* 0x000000073f0b7290 */ /* 0x000fe400087fe43f */
[----:B------:R-:W-:-:S07]  /*0150*/  UIADD3.X UR7, URZ, UR7, URZ, UP1, !UPT ;  /* 0x000000073f077290 */ /* 0x000fce0008ffe43f */
[----:B------:R0:W-:Y:S02]  /*0160*/  UTMACCTL.PF [UR10] ;  /* 0x000000000a0079b9 */ /* 0x0001e40008040000 */
[----:B------:R0:W-:Y:S02]  /*0170*/  UTMACCTL.PF [UR6] ;  /* 0x00000000060079b9 */ /* 0x0001e40008040000 */
[----:B0-----:R-:W-:Y:S01]  /*0180*/  NOP ;  /* 0x0000000000007918 */ /* 0x001fe20000000000 */
.L_x_1:
[----:B------:R-:W-:Y:S05]  /*0190*/  BSYNC B0 ;  /* 0x0000000000007941 */ /* 0x000fea0003800000 */
.L_x_0:
[----:B------:R-:W0:Y:S01]  /*01a0*/  SHFL.IDX PT, R2, R0, RZ, 0x1f ;  /* 0x00001fff00027589 */ /* 0x000e2200000e0000 */
[----:B------:R-:W-:Y:S01]  /*01b0*/  UISETP.NE.AND UP0, UPT, UR9, 0x3, UPT ;  /* 0x000000030900788c */ /* 0x000fe2000bf05270 */
[----:B------:R-:W-:Y:S01]  /*01c0*/  ISETP.NE.AND P1, PT, RZ, UR5, PT ;  /* 0x00000005ff007c0c */ /* 0x000fe2000bf25270 */
[----:B------:R-:W-:Y:S02]  /*01d0*/  UIADD3 UR16, UR5, -0x1, URZ ;  /* 0xffffffff05107890 */ /* 0x000fe4000fffe03f */
[----:B------:R-:W-:Y:S02]  /*01e0*/  UISETP.EQ.OR UP0, UPT, UR9, URZ, !UP0 ;  /* 0x0000003f0900728c */ /* 0x000fe4000c702670 */
[----:B------:R-:W-:Y:S02]  /*01f0*/  UISETP.GE.U32.AND UP1, UPT, UR16, 0x2, UPT ;  /* 0x000000021000788c */ /* 0x000fe4000bf26070 */
[----:B------:R-:W-:-:S04]  /*0200*/  UISETP.EQ.AND UP0, UPT, UR5, URZ, UP0 ;  /* 0x0000003f0500728c */ /* 0x000fc80008702270 */
[----:B------:R-:W-:-:S04]  /*0210*/  USEL UR40, URZ, 0x1, !UP0 ;  /* 0x000000013f287887 */ /* 0x000fc8000c000000 */
[----:B------:R-:W-:Y:S01]  /*0220*/  USEL UR40, UR40, 0x2, UP1 ;  /* 0x0000000228287887 */ /* 0x000fe20008800000 */
[----:B0-----:R-:W-:-:S13]  /*0230*/  ISETP.NE.AND P0, PT, R2, RZ, PT ;  /* 0x000000ff0200720c */ /* 0x001fda0003f05270 */
[----:B------:R-:W-:Y:S05]  /*0240*/  @P0 BRA `(.L_x_2) ;  /* 0x0000000000940947 */ /* 0x000fea0003800000 */
[----:B------:R-:W-:Y:S01]  /*0250*/  ELECT P0, URZ, PT ;  /* 0x00000000003f782f */ /* 0x000fe20003800000 */
[----:B------:R-:W-:-:S12]  /*0260*/  BSSY B0, `(.L_x_2) ;  /* 0x0000023000007945 */ /* 0x000fd80003800000 */
[----:B------:R-:W-:Y:S05]  /*0270*/  @!P0 BRA `(.L_x_3) ;  /* 0x0000000000848947 */ /* 0x000fea0003800000 */
[----:B------:R-:W0:Y:S01]  /*0280*/  S2UR UR8, SR_CgaCtaId ;  /* 0x00000000000879c3 */ /* 0x000e220000008800 */
[----:B------:R-:W-:Y:S01]  /*0290*/  UMOV UR4, 0x400 ;  /* 0x0000040000047882 */ /* 0x000fe20000000000 */
[----:B------:R-:W-:Y:S01]  /*02a0*/  UMOV UR5, 0x1 ;  /* 0x0000000100057882 */ /* 0x000fe20000000000 */
[----:B------:R-:W-:Y:S02]  /*02b0*/  UMOV UR6, 0x4 ;  /* 0x0000000400067882 */ /* 0x000fe40000000000 */
[----:B------:R-:W-:-:S04]  /*02c0*/  UIADD3 UR6, -UR6, 0x100000, URZ ;  /* 0x0010000006067890 */ /* 0x000fc8000fffe13f */
[----:B------:R-:W-:Y:S02]  /*02d0*/  USHF.L.U32 UR7, UR6, 0xb, URZ ;  /* 0x0000000b06077899 */ /* 0x000fe4000800063f */
[----:B------:R-:W-:Y:S02]  /*02e0*/  USHF.L.U32 UR6, UR6, 0x1, URZ ;  /* 0x0000000106067899 */ /* 0x000fe4000800063f */
[----:B0-----:R-:W-:Y:S02]  /*02f0*/  ULEA UR8, UR8, UR4, 0x18 ;  /* 0x0000000408087291 */ /* 0x001fe4000f8ec03f */
[----:B------:R-:W-:-:S04]  /*0300*/  UIADD3 UR4, -UR5, 0x100000, URZ ;  /* 0x0010000005047890 */ /* 0x000fc8000fffe13f */
[----:B------:R-:W-:Y:S02]  /*0310*/  USHF.L.U32 UR5, UR4, 0xb, URZ ;  /* 0x0000000b04057899 */ /* 0x000fe4000800063f */
[----:B------:R-:W-:Y:S01]  /*0320*/  USHF.L.U32 UR4, UR4, 0x1, URZ ;  /* 0x0000000104047899 */ /* 0x000fe2000800063f */
[----:B------:R-:W0:Y:S11]  /*0330*/  FENCE.VIEW.ASYNC.S ;  /* 0x00000000000073c6 */ /* 0x000e360000000000 */
[----:B0-----:R0:W1:Y:S01]  /*0340*/  SYNCS.EXCH.64 URZ, [UR8], UR4 ;  /* 0x00000004083f75b2 */ /* 0x0010620008000100 */
[----:B------:R0:W2:Y:S01]  /*0350*/  SYNCS.EXCH.64 URZ, [UR8+0x50], UR6 ;  /* 0x00005006083f75b2 */ /* 0x0000a20008000100 */
[----:B------:R0:W3:Y:S01]  /*0360*/  SYNCS.EXCH.64 URZ, [UR8+0x8], UR4 ;  /* 0x00000804083f75b2 */ /* 0x0000e20008000100 */
[----:B------:R0:W4:Y:S01]  /*0370*/  SYNCS.EXCH.64 URZ, [UR8+0x58], UR6 ;  /* 0x00005806083f75b2 */ /* 0x0001220008000100 */
[----:B------:R0:W0:Y:S01]  /*0380*/  SYNCS.EXCH.64 URZ, [UR8+0x10], UR4 ;  /* 0x00001004083f75b2 */ /* 0x0000220008000100 */
        /* <DEDUP_REMOVED lines=15> */
[----:B------:R-:W-:Y:S01]  /*0480*/  NOP ;  /* 0x0000000000007918 */ /* 0x000fe20000000000 */
.L_x_3:
[----:B0-----:R-:W-:Y:S05]  /*0490*/  BSYNC B0 ;  /* 0x0000000000007941 */ /* 0x001fea0003800000 */
.L_x_2:
[----:B------:R-:W0:Y:S01]  /*04a0*/  S2UR UR13, SR_CTAID.X ;  /* 0x00000000000d79c3 */ /* 0x000e220000002500 */
[----:B------:R-:W-:Y:S01]  /*04b0*/  SHF.R.S32.HI R3, RZ, 0x1f, R4 ;  /* 0x0000001fff037819 */ /* 0x000fe20000011404 */
[----:B------:R5:W1:Y:S01]  /*04c0*/  SHFL.IDX PT, R6, R0, RZ, 0x1f ;  /* 0x00001fff00067589 */ /* 0x000a6200000e0000 */
[----:B------:R-:W-:Y:S01]  /*04d0*/  ULDC UR4, c[0x0][0x150] ;  /* 0x0000540000047ab9 */ /* 0x000fe20000000800 */
[----:B------:R-:W-:Y:S02]  /*04e0*/  ELECT P0, URZ, PT ;  /* 0x00000000003f782f */ /* 0x000fe40003800000 */
[----:B------:R-:W-:Y:S01]  /*04f0*/  LEA.HI R3, R3, R4, RZ, 0x7 ;  /* 0x0000000403037211 */ /* 0x000fe200078f38ff */
[----:B------:R-:W-:Y:S01]  /*0500*/  ULDC UR5, c[0x0][0x154] ;  /* 0x0000550000057ab9 */ /* 0x000fe20000000800 */
[----:B------:R-:W-:Y:S01]  /*0510*/  SHF.R.S32.HI R7, RZ, 0x1f, R2 ;  /* 0x0000001fff077819 */ /* 0x000fe20000011402 */
[----:B------:R-:W2:Y:S01]  /*0520*/  S2UR UR10, SR_CTAID.Y ;  /* 0x00000000000a79c3 */ /* 0x000ea20000002600 */
[----:B------:R-:W-:Y:S01]  /*0530*/  LOP3.LUT R3, R3, 0xffffff80, RZ, 0xc0, !PT ;  /* 0xffffff8003037812 */ /* 0x000fe200078ec0ff */
[----:B------:R-:W-:Y:S01]  /*0540*/  ULDC UR8, c[0x0][0x144] ;  /* 0x0000510000087ab9 */ /* 0x000fe20000000800 */
[----:B------:R-:W-:Y:S01]  /*0550*/  LEA.HI R7, R7, R2, RZ, 0x2 ;  /* 0x0000000207077211 */ /* 0x000fe200078f10ff */
[----:B------:R-:W-:Y:S01]  /*0560*/  NOP ;  /* 0x0000000000007918 */ /* 0x000fe20000000000 */
[----:B------:R-:W-:Y:S01]  /*0570*/  NOP ;  /* 0x0000000000007918 */ /* 0x000fe20000000000 */
[----:B------:R-:W-:Y:S01]  /*0580*/  IMAD.IADD R3, R4, 0x1, -R3 ;  /* 0x0000000104037824 */ /* 0x000fe200078e0a03 */
[----:B------:R-:W-:Y:S01]  /*0590*/  LOP3.LUT R7, R7, 0x3ffffffc, RZ, 0xc0, !PT ;  /* 0x3ffffffc07077812 */ /* 0x000fe200078ec0ff */
[----:B------:R-:W-:Y:S01]  /*05a0*/  ULDC UR11, c[0x0][0x148] ;  /* 0x00005200000b7ab9 */ /* 0x000fe20000000800 */
[----:B------:R-:W-:-:S02]  /*05b0*/  IMAD.MOV.U32 R17, RZ, RZ, 0x1 ;  /* 0x00000001ff117424 */ /* 0x000fc400078e00ff */
[----:B------:R-:W-:Y:S01]  /*05c0*/  SHF.R.S32.HI R4, RZ, 0x1f, R3 ;  /* 0x0000001fff047819 */ /* 0x000fe20000011403 */
[----:B------:R-:W-:-:S03]  /*05d0*/  IMAD.IADD R2, R2, 0x1, -R7 ;  /* 0x0000000102027824 */ /* 0x000fc600078e0a07 */
[----:B------:R-:W-:Y:S02]  /*05e0*/  LEA.HI R4, R4, R3, RZ, 0x3 ;  /* 0x0000000304047211 */ /* 0x000fe400078f18ff */
[----:B0-----:R-:W-:Y:S02]  /*05f0*/  I2FP.F32.U32 R5, UR13 ;  /* 0x0000000d00057c45 */ /* 0x001fe40008201000 */
[--C-:B-----5:R-:W-:Y:S02]  /*0600*/  SHF.R.S32.HI R0, RZ, 0x3, R4.reuse ;  /* 0x00000003ff007819 */ /* 0x120fe40000011404 */
[----:B-1----:R-:W-:Y:S01]  /*0610*/  ISETP.NE.OR P0, PT, R6, RZ, !P0 ;  /* 0x000000ff0600720c */ /* 0x002fe20004705670 */
[----:B------:R-:W-:Y:S01]  /*0620*/  FMUL R8, R5, UR4 ;  /* 0x0000000405087c20 */ /* 0x000fe20008400000 */
[----:B------:R-:W-:-:S04]  /*0630*/  SHF.R.S32.HI R5, RZ, 0x1f, R4 ;  /* 0x0000001fff057819 */ /* 0x000fc80000011404 */
[----:B------:R-:W-:Y:S01]  /*0640*/  LEA.HI R5, R5, R0, RZ, 0x2 ;  /* 0x0000000005057211 */ /* 0x000fe200078f10ff */
[----:B------:R-:W0:Y:S03]  /*0650*/  F2I.U32.TRUNC.NTZ R8, R8 ;  /* 0x0000000800087305 */ /* 0x000e26000020f000 */
[----:B------:R-:W-:-:S03]  /*0660*/  LOP3.LUT R5, R5, 0xfffffffc, RZ, 0xc0, !PT ;  /* 0xfffffffc05057812 */ /* 0x000fc600078ec0ff */
[----:B------:R-:W-:Y:S01]  /*0670*/  VOTEU.ALL UP0, P0 ;  /* 0x00000000003f7886 */ /* 0x000fe20000000000 */
[----:B------:R-:W-:Y:S01]  /*0680*/  VOTEU.ALL UP1, P0 ;  /* 0x00000000003f7886 */ /* 0x000fe20000020000 */
[----:B------:R-:W-:Y:S01]  /*0690*/  IMAD.IADD R5, R0, 0x1, -R5 ;  /* 0x0000000100057824 */ /* 0x000fe200078e0a05 */
[----:B--2---:R-:W-:Y:S02]  /*06a0*/  I2FP.F32.U32 R0, UR10 ;  /* 0x0000000a00007c45 */ /* 0x004fe40008201000 */
[----:B------:R-:W1:Y:S01]  /*06b0*/  @!UP0 S2UR UR7, SR_CgaCtaId ;  /* 0x00000000000789c3 */ /* 0x000e620000008800 */
[----:B------:R-:W-:Y:S01]  /*06c0*/  IMAD R2, R2, 0x4, R5 ;  /* 0x0000000402027824 */ /* 0x000fe200078e0205 */
[----:B------:R-:W-:Y:S01]  /*06d0*/  @!UP0 UMOV UR6, 0x400 ;  /* 0x0000040000068882 */ /* 0x000fe20000000000 */
[----:B------:R-:W-:Y:S01]  /*06e0*/  FMUL R4, R0, UR5 ;  /* 0x0000000500047c20 */ /* 0x000fe20008400000 */
[----:B0-----:R-:W-:Y:S02]  /*06f0*/  R2UR UR4, R8 ;  /* 0x00000000080472ca */ /* 0x001fe400000e0000 */
[----:B------:R-:W-:-:S03]  /*0700*/  LEA.HI R0, R2, R2, RZ, 0x1 ;  /* 0x0000000202007211 */ /* 0x000fc600078f08ff */
[----:B------:R-:W0:Y:S01]  /*0710*/  F2I.U32.TRUNC.NTZ R4, R4 ;  /* 0x0000000400047305 */ /* 0x000e22000020f000 */
[----:B------:R-:W-:-:S05]  /*0720*/  LOP3.LUT R5, R0, 0xfffffffe, RZ, 0xc0, !PT ;  /* 0xfffffffe00057812 */ /* 0x000fca00078ec0ff */
[----:B------:R-:W-:Y:S02]  /*0730*/  IMAD.IADD R5, R2, 0x1, -R5 ;  /* 0x0000000102057824 */ /* 0x000fe400078e0a05 */
[----:B------:R-:W-:-:S04]  /*0740*/  UIADD3 UR4, -UR4, URZ, URZ ;  /* 0x0000003f04047290 */ /* 0x000fc8000fffe13f */
[----:B------:R-:W-:Y:S01]  /*0750*/  UIMAD UR8, UR8, UR4, UR13 ;  /* 0x00000004080872a4 */ /* 0x000fe2000f8e020d */
[----:B0-----:R-:W-:Y:S02]  /*0760*/  R2UR UR12, R4 ;  /* 0x00000000040c72ca */ /* 0x001fe400000e0000 */
[----:B------:R-:W-:Y:S01]  /*0770*/  UMOV UR4, 0x20 ;  /* 0x0000002000047882 */ /* 0x000fe20000000000 */
[----:B------:R-:W0:Y:S02]  /*0780*/  LDC R4, c[0x0][0x140] ;  /* 0x00005000ff047b82 */ /* 0x000e240000000800 */
[----:B------:R-:W-:Y:S01]  /*0790*/  ISETP.NE.AND P3, PT, R5, UR8, PT ;  /* 0x0000000805007c0c */ /* 0x000fe2000bf65270 */
[----:B------:R-:W-:Y:S01]  /*07a0*/  IMAD.SHL.U32 R5, R2, 0x4, RZ ;  /* 0x0000000402057824 */ /* 0x000fe200078e00ff */
[----:B------:R-:W-:-:S04]  /*07b0*/  @!UP0 UIADD3 UR4, -UR4, 0x100000, URZ ;  /* 0x0010000004048890 */ /* 0x000fc8000fffe13f */
[----:B------:R-:W-:Y:S02]  /*07c0*/  @!UP0 USHF.L.U32 UR5, UR4, 0xb, URZ ;  /* 0x0000000b04058899 */ /* 0x000fe4000800063f */
[----:B------:R-:W-:Y:S02]  /*07d0*/  @!UP0 USHF.L.U32 UR4, UR4, 0x1, URZ ;  /* 0x0000000104048899 */ /* 0x000fe4000800063f */
[----:B-1----:R-:W-:Y:S01]  /*07e0*/  @!UP0 ULEA UR6, UR7, UR6, 0x18 ;  /* 0x0000000607068291 */ /* 0x002fe2000f8ec03f */
[----:B------:R-:W-:Y:S01]  /*07f0*/  LOP3.LUT R9, R2, 0xc, R5, 0x78, !PT ;  /* 0x0000000c02097812 */ /* 0x000fe200078e7805 */
[----:B------:R-:W-:Y:S01]  /*0800*/  VOTEU.ALL UP0, P0 ;  /* 0x00000000003f7886 */ /* 0x000fe20000000000 */
[----:B------:R-:W-:Y:S01]  /*0810*/  LOP3.LUT P0, RZ, R3, 0x7, RZ, 0xc0, !PT ;  /* 0x0000000703ff7812 */ /* 0x000fe2000780c0ff */
[----:B------:R-:W-:Y:S02]  /*0820*/  UIADD3 UR12, -UR12, URZ, URZ ;  /* 0x0000003f0c0c7290 */ /* 0x000fe4000fffe13f */
[----:B------:R1:W-:Y:S01]  /*0830*/  STL [R1+0x300], R9 ;  /* 0x0003000901007387 */ /* 0x0003e20000100800 */
[----:B------:R-:W-:-:S02]  /*0840*/  ISETP.LT.U32.AND P0, PT, R9, 0x2, !P0 ;  /* 0x000000020900780c */ /* 0x000fc40004701070 */
[----:B------:R-:W-:Y:S01]  /*0850*/  @P3 LEA.HI R0, R9, R9, RZ, 0x1 ;  /* 0x0000000909003211 */ /* 0x000fe200078f08ff */
[----:B------:R-:W2:Y:S02]  /*0860*/  FENCE.VIEW.ASYNC.S ;  /* 0x00000000000073c6 */ /* 0x000ea40000000000 */
[----:B--2---:R-:W2:Y:S01]  /*0870*/  @!UP0 SYNCS.EXCH.64 URZ, [UR6+0xb0], UR4 ;  /* 0x0000b004063f85b2 */ /* 0x004ea20008000100 */
[----:B------:R-:W-:Y:S02]  /*0880*/  @P3 SHF.R.S32.HI R0, RZ, 0x1, R0 ;  /* 0x00000001ff003819 */ /* 0x000fe40000011400 */
[----:B0-----:R-:W-:Y:S01]  /*0890*/  ISETP.EQ.U32.AND P2, PT, R4, 0x1, PT ;  /* 0x000000010400780c */ /* 0x001fe20003f42070 */
[----:B------:R0:W1:Y:S01]  /*08a0*/  @!UP1 SYNCS.EXCH.64 URZ, [UR6+0xb8], UR4 ;  /* 0x0000b804063f95b2 */ /* 0x0000620008000100 */
[----:B------:R-:W-:Y:S01]  /*08b0*/  NOP ;  /* 0x0000000000007918 */ /* 0x000fe20000000000 */
[----:B0-----:R-:W-:-:S06]  /*08c0*/  UIMAD UR4, UR11, UR12, UR10 ;  /* 0x0000000c0b0472a4 */ /* 0x001fcc000f8e020a */
[----:B------:R-:W-:Y:S02]  /*08d0*/  @P3 ISETP.NE.AND P4, PT, R0, UR4, PT ;  /* 0x0000000400003c0c */ /* 0x000fe4000bf85270 */
[----:B------:R-:W-:Y:S02]  /*08e0*/  SEL R0, RZ, 0x1, !P0 ;  /* 0x00000001ff007807 */ /* 0x000fe40004000000 */
[----:B------:R-:W-:-:S04]  /*08f0*/  @P3 SEL R17, RZ, 0x1, P4 ;  /* 0x00000001ff113807 */ /* 0x000fc80002000000 */
[----:B------:R-:W-:Y:S01]  /*0900*/  LOP3.LUT R17, R17, R0, RZ, 0xc0, !PT ;  /* 0x0000000011117212 */ /* 0x000fe200078ec0ff */
[----:B--2---:R-:W-:Y:S06]  /*0910*/  @!P2 BRA `(.L_x_4) ;  /* 0x000000000008a947 */ /* 0x004fec0003800000 */
[----:B-1-34-:R-:W-:Y:S01]  /*0920*/  UCGABAR_ARV ;  /* 0x00000000000079c7 */ /* 0x01afe20008000000 */
[----:B------:R-:W-:Y:S05]  /*0930*/  BRA `(.L_x_5) ;  /* 0x0000000000047947 */ /* 0x000fea0003800000 */
.L_x_4:
[----:B-1-34-:R-:W-:Y:S01]  /*0940*/  NOP ;  /* 0x0000000000007918 */ /* 0x01afe20000000000 */
.L_x_5:
[----:B------:R-:W-:Y:S01]  /*0950*/  ULDC UR4, c[0x0][0x65c] ;  /* 0x0001970000047ab9 */ /* 0x000fe20000000800 */
[----:B------:R-:W-:Y:S01]  /*0960*/  UMOV UR5, URZ ;  /* 0x0000003f00057c82 */ /* 0x000fe20008000000 */
[----:B------:R-:W-:-:S03]  /*0970*/  UISETP.NE.AND UP0, UPT, UR4, 0x1, UPT ;  /* 0x000000010400788c */ /* 0x000fc6000bf05270 */
[----:B------:R-:W-:Y:S01]  /*0980*/  UMOV UR4, UR13 ;  /* 0x0000000d00047c82 */ /* 0x000fe20008000000 */
[----:B------:R-:W-:Y:S02]  /*0990*/  UP2UR UR46, UPR, URZ, 0x1 ;  /* 0x000000013f2e7883 */ /* 0x000fe40008000000 */
[----:B------:R-:W-:Y:S02]  /*09a0*/  PLOP3.LUT P0, PT, PT, PT, UP0, 0x80, 0x0 ;  /* 0x000000000000781c */ /* 0x000fe40003f0f008 */
[----:B------:R-:W-:Y:S02]  /*09b0*/  PLOP3.LUT P3, PT, PT, PT, UP0, 0x80, 0x0 ;  /* 0x000000000000781c */ /* 0x000fe40003f6f008 */
[----:B------:R-:W-:Y:S01]  /*09c0*/  PLOP3.LUT P5, PT, PT, PT, UP0, 0x80, 0x0 ;  /* 0x000000000000781c */ /* 0x000fe20003faf008 */
[----:B------:R-:W-:Y:S01]  /*09d0*/  @UP0 ULDC UR14, c[0x0][0x10] ;  /* 0x00000400000e0ab9 */ /* 0x000fe20000000800 */
[----:B------:R-:W-:Y:S01]  /*09e0*/  @UP0 UMOV UR6, UR10 ;  /* 0x0000000a00060c82 */ /* 0x000fe20008000000 */
[----:B------:R-:W-:Y:S01]  /*09f0*/  @UP0 UMOV UR7, URZ ;  /* 0x0000003f00070c82 */ /* 0x000fe20008000000 */
[----:B------:R-:W-:Y:S01]  /*0a00*/  PLOP3.LUT P4, PT, PT, PT, UP0, 0x80, 0x0 ;  /* 0x000000000000781c */ /* 0x000fe20003f8f008 */
[----:B------:R-:W-:-:S03]  /*0a10*/  @UP0 UIMAD.WIDE.U32 UR14, UR13, UR14, UR6 ;  /* 0x0000000e0d0e02a5 */ /* 0x000fc6000f8e0006 */
[----:B------:R-:W-:Y:S01]  /*0a20*/  @!UP0 ULDC UR7, c[0x0][0xc] ;  /* 0x0000030000078ab9 */ /* 0x000fe20000000800 */
[----:B------:R-:W-:Y:S01]  /*0a30*/  @UP0 UMOV UR6, URZ ;  /* 0x0000003f00060c82 */ /* 0x000fe20008000000 */
[----:B------:R-:W-:Y:S01]  /*0a40*/  @!UP0 UIMAD.WIDE.U32 UR4, UR10, UR7, UR4 ;  /* 0x000000070a0482a5 */ /* 0x000fe2000f8e0004 */
[----:B------:R-:W-:Y:S01]  /*0a50*/  IMAD.U32 R2, RZ, RZ, UR14 ;  /* 0x0000000eff027e24 */ /* 0x000fe2000f8e00ff */
[----:B------:R-:W-:Y:S02]  /*0a60*/  @UP0 UIADD3 UR6, UR15, UR6, URZ ;  /* 0x000000060f060290 */ /* 0x000fe4000fffe03f */
[----:B------:R-:W-:Y:S02]  /*0a70*/  IMAD.U32 R3, RZ, RZ, UR15 ;  /* 0x0000000fff037e24 */ /* 0x000fe4000f8e00ff */
[----:B------:R-:W-:Y:S02]  /*0a80*/  @P0 IMAD.MOV.U32 R7, RZ, RZ, R2 ;  /* 0x000000ffff070224 */ /* 0x000fe400078e0002 */
[----:B------:R-:W-:-:S02]  /*0a90*/  IMAD.U32 R5, RZ, RZ, UR5 ;  /* 0x00000005ff057e24 */ /* 0x000fc4000f8e00ff */
[----:B------:R-:W-:Y:S02]  /*0aa0*/  IMAD.U32 R2, RZ, RZ, UR4 ;  /* 0x00000004ff027e24 */ /* 0x000fe4000f8e00ff */
[----:B------:R-:W-:Y:S02]  /*0ab0*/  @P3 IMAD.U32 R6, RZ, RZ, UR6 ;  /* 0x00000006ff063e24 */ /* 0x000fe4000f8e00ff */
[----:B------:R-:W-:Y:S02]  /*0ac0*/  @!P5 IMAD.MOV.U32 R6, RZ, RZ, R5 ;  /* 0x000000ffff06d224 */ /* 0x000fe400078e0005 */
[----:B------:R-:W-:Y:S02]  /*0ad0*/  @!P4 IMAD.MOV.U32 R7, RZ, RZ, R2 ;  /* 0x000000ffff07c224 */ /* 0x000fe400078e0002 */
[----:B------:R-:W-:Y:S01]  /*0ae0*/  IMAD.U32 R3, RZ, RZ, UR5 ;  /* 0x00000005ff037e24 */ /* 0x000fe2000f8e00ff */
[----:B------:R0:W-:Y:S01]  /*0af0*/  STL [R1+0x304], R6 ;  /* 0x0003040601007387 */ /* 0x0001e20000100800 */
[----:B------:R-:W-:-:S03]  /*0b00*/  IMAD.U32 R4, RZ, RZ, UR4 ;  /* 0x00000004ff047e24 */ /* 0x000fc6000f8e00ff */
[----:B------:R0:W-:Y:S01]  /*0b10*/  STL [R1+0x308], R7 ;  /* 0x0003080701007387 */ /* 0x0001e20000100800 */
[----:B------:R-:W-:Y:S05]  /*0b20*/  @!P2 BRA `(.L_x_6) ;  /* 0x00000000000ca947 */ /* 0x000fea0003800000 */
[----:B------:R-:W-:Y:S01]  /*0b30*/  UCGABAR_WAIT ;  /* 0x0000000000007dc7 */ /* 0x000fe20008000000 */
[----:B------:R-:W-:Y:S01]  /*0b40*/  CCTL.IVALL ;  /* 0x00000000ff00798f */ /* 0x000fe20002000000 */
[----:B------:R-:W-:Y:S05]  /*0b50*/  BRA `(.L_x_7) ;  /* 0x0000000000047947 */ /* 0x000fea0003800000 */
.L_x_6:
[----:B------:R-:W-:Y:S06]  /*0b60*/  BAR.SYNC.DEFER_BLOCKING 0x0 ;  /* 0x0000000000007b1d */ /* 0x000fec0000010000 */
.L_x_7:
[----:B------:R-:W-:Y:S05]  /*0b70*/  @!P1 BRA `(.L_x_8) ;  /* 0x000001d000689947 */ /* 0x000fea0003800000 */
[----:B------:R-:W-:-:S06]  /*0b80*/  UISETP.GT.U32.AND UP0, UPT, UR16, 0x1, UPT ;  /* 0x000000011000788c */ /* 0x000fcc000bf04070 */
[----:B------:R-:W-:-:S13]  /*0b90*/  PLOP3.LUT P0, PT, PT, PT, UP0, 0x80, 0x0 ;  /* 0x000000000000781c */ /* 0x000fda0003f0f008 */
[----:B------:R-:W-:Y:S05]  /*0ba0*/  @P0 EXIT ;  /* 0x000000000000094d */ /* 0x000fea0003800000 */
[----:B------:R-:W-:Y:S01]  /*0bb0*/  ULDC.64 UR4, c[0x0][0x650] ;  /* 0x0001940000047ab9 */ /* 0x000fe20000000a00 */
[----:B------:R-:W-:Y:S01]  /*0bc0*/  UMOV UR41, 0xffffffff ;  /* 0xffffffff00297882 */ /* 0x000fe20000000000 */
[----:B------:R-:W-:Y:S01]  /*0bd0*/  ISETP.GE.U32.AND P0, PT, R7, UR4, PT ;  /* 0x0000000407007c0c */ /* 0x000fe2000bf06070 */
[----:B------:R-:W-:Y:S01]  /*0be0*/  UMOV UR42, 0xffffffff ;  /* 0xffffffff002a7882 */ /* 0x000fe20000000000 */
[----:B------:R-:W-:Y:S01]  /*0bf0*/  UMOV UR43, 0xffffffff ;  /* 0xffffffff002b7882 */ /* 0x000fe20000000000 */
[----:B------:R-:W-:Y:S02]  /*0c00*/  PRMT R0, RZ, 0x7610, R0 ;  /* 0x00007610ff007816 */ /* 0x000fe40000000000 */
[----:B------:R-:W-:-:S13]  /*0c10*/  ISETP.GE.U32.AND.EX P0, PT, R6, UR5, PT, P0 ;  /* 0x0000000506007c0c */ /* 0x000fda000bf06100 */
[----:B------:R-:W-:Y:S05]  /*0c20*/  @P0 BRA `(.L_x_9) ;  /* 0x0000000400480947 */ /* 0x000fea0003800000 */
[----:B------:R-:W-:Y:S01]  /*0c30*/  ULDC.64 UR16, c[0x0][0x628] ;  /* 0x00018a0000107ab9 */ /* 0x000fe20000000a00 */
[C---:B------:R-:W-:Y:S01]  /*0c40*/  R2UR UR19, R7.reuse ;  /* 0x00000000071372ca */ /* 0x040fe200000e0000 */
[----:B------:R-:W-:Y:S01]  /*0c50*/  ULDC UR18, c[0x0][0x630] ;  /* 0x00018c0000127ab9 */ /* 0x000fe20000000800 */
[----:B------:R-:W-:Y:S02]  /*0c60*/  ISETP.NE.U32.AND P0, PT, RZ, UR16, PT ;  /* 0x00000010ff007c0c */ /* 0x000fe4000bf05070 */
[----:B------:R-:W-:Y:S02]  /*0c70*/  R2UR UR4, R7 ;  /* 0x00000000070472ca */ /* 0x000fe400000e0000 */
[----:B------:R-:W-:Y:S02]  /*0c80*/  ISETP.NE.AND.EX P0, PT, RZ, UR17, PT, P0 ;  /* 0x00000011ff007c0c */ /* 0x000fe4000bf05300 */
[----:B------:R-:W-:-:S11]  /*0c90*/  R2UR UR5, R6 ;  /* 0x00000000060572ca */ /* 0x000fd600000e0000 */
[----:B------:R-:W-:Y:S05]  /*0ca0*/  @!P0 BRA `(.L_x_10) ;  /* 0x0000000000308947 */ /* 0x000fea0003800000 */
[----:B------:R-:W-:Y:S01]  /*0cb0*/  R2UR UR4, R7 ;  /* 0x00000000070472ca */ /* 0x000fe200000e0000 */
[----:B------:R-:W-:Y:S01]  /*0cc0*/  ULDC UR9, c[0x0][0x634] ;  /* 0x00018d0000097ab9 */ /* 0x000fe20000000800 */
[----:B------:R-:W-:-:S11]  /*0cd0*/  R2UR UR13, R6 ;  /* 0x00000000060d72ca */ /* 0x000fd600000e0000 */
[----:B------:R-:W-:-:S04]  /*0ce0*/  UIADD3 UR9, UP0, UR4, UR9, URZ ;  /* 0x0000000904097290 */ /* 0x000fc8000ff1e03f */
[----:B------:R-:W-:-:S04]  /*0cf0*/  UIADD3.X UR13, URZ, UR13, URZ, UP0, !UPT ;  /* 0x0000000d3f0d7290 */ /* 0x000fc800087fe43f */
[----:B------:R-:W-:-:S04]  /*0d00*/  UIMAD.WIDE.U32 UR4, UR13, UR16, URZ ;  /* 0x000000100d0472a5 */ /* 0x000fc8000f8e003f */
[----:B------:R-:W-:Y:S02]  /*0d10*/  UIMAD.WIDE.U32 UR6, UP0, UR9, UR17, UR4 ;  /* 0x00000011090672a5 */ /* 0x000fe4000f800004 */
[----:B------:R-:W-:Y:S02]  /*0d20*/  UIMAD.WIDE.U32 UR4, UR9, UR16, URZ ;  /* 0x00000010090472a5 */ /* 0x000fe4000f8e003f */
[----:B------:R-:W-:Y:S02]  /*0d30*/  UIADD3.X UR15, URZ, URZ, URZ, UP0, !UPT ;  /* 0x0000003f3f0f7290 */ /* 0x000fe400087fe43f */
[----:B------:R-:W-:Y:S01]  /*0d40*/  UIADD3 URZ, UP0, UR5, UR6, URZ ;  /* 0x00000006053f7290 */ /* 0x000fe2000ff1e03f */
[----:B------:R-:W-:-:S03]  /*0d50*/  UMOV UR14, UR7 ;  /* 0x00000007000e7c82 */ /* 0x000fc60008000000 */
[----:B------:R-:W-:-:S12]  /*0d60*/  UIMAD.WIDE.U32.X UR4, UR13, UR17, UR14, UP0 ;  /* 0x000000110d0472a5 */ /* 0x000fd800080e040e */
.L_x_10:
[----:B------:R-:W-:Y:S01]  /*0d70*/  USHF.R.U64 UR43, UR4, UR18, UR5 ;  /* 0x00000012042b7299 */ /* 0x000fe20008001205 */
[----:B------:R-:W-:Y:S01]  /*0d80*/  R2UR UR7, R6 ;  /* 0x00000000060772ca */ /* 0x000fe200000e0000 */
[----:B------:R-:W-:Y:S02]  /*0d90*/  USHF.R.U32.HI UR4, URZ, UR18, UR5 ;  /* 0x000000123f047299 */ /* 0x000fe40008011605 */
[----:B------:R-:W-:Y:S01]  /*0da0*/  UIADD3 UR5, UP0, URZ, -UR43, URZ ;  /* 0x8000002b3f057290 */ /* 0x000fe2000ff1e03f */
[----:B------:R-:W-:Y:S01]  /*0db0*/  ULDC.64 UR14, c[0x0][0x620] ;  /* 0x00018800000e7ab9 */ /* 0x000fe20000000a00 */
[----:B------:R-:W-:Y:S02]  /*0dc0*/  UMOV UR6, UR19 ;  /* 0x0000001300067c82 */ /* 0x000fe40008000000 */
[----:B------:R-:W-:Y:S01]  /*0dd0*/  UIADD3.X UR4, URZ, ~UR4, URZ, UP0, !UPT ;  /* 0x800000043f047290 */ /* 0x000fe200087fe43f */
[----:B------:R-:W-:Y:S01]  /*0de0*/  ULDC UR9, c[0x0][0x618] ;  /* 0x0001860000097ab9 */ /* 0x000fe20000000800 */
[----:B------:R-:W-:-:S02]  /*0df0*/  UIMAD UR12, UR11, UR12, UR10 ;  /* 0x0000000c0b0c72a4 */ /* 0x000fc4000f8e020a */
[----:B------:R-:W-:Y:S02]  /*0e00*/  UIMAD UR4, UR4, UR14, URZ ;  /* 0x0000000e040472a4 */ /* 0x000fe4000f8e023f */
[----:B------:R-:W-:Y:S02]  /*0e10*/  UIMAD.WIDE.U32 UR6, UR5, UR14, UR6 ;  /* 0x0000000e050672a5 */ /* 0x000fe4000f8e0006 */
[----:B------:R-:W-:Y:S01]  /*0e20*/  UIMAD UR4, UR5, UR15, UR4 ;  /* 0x0000000f050472a4 */ /* 0x000fe2000f8e0204 */
[----:B------:R-:W-:Y:S01]  /*0e30*/  ULDC UR10, c[0x0][0x608] ;  /* 0x00018200000a7ab9 */ /* 0x000fe20000000800 */
[----:B------:R-:W-:Y:S02]  /*0e40*/  ULDC UR18, c[0x0][0x658] ;  /* 0x0001960000127ab9 */ /* 0x000fe40000000800 */
[----:B------:R-:W-:Y:S01]  /*0e50*/  UIADD3 UR7, UR7, UR4, URZ ;  /* 0x0000000407077290 */ /* 0x000fe2000fffe03f */
[----:B------:R-:W-:Y:S02]  /*0e60*/  UMOV UR11, 0xffffffff ;  /* 0xffffffff000b7882 */ /* 0x000fe40000000000 */
[----:B------:R-:W-:Y:S01]  /*0e70*/  ULDC.64 UR4, c[0x0][0x640] ;  /* 0x0001900000047ab9 */ /* 0x000fe20000000a00 */
[----:B------:R-:W-:Y:S01]  /*0e80*/  USHF.R.U64 UR16, UR6, UR9, UR7 ;  /* 0x0000000906107299 */ /* 0x000fe20008001207 */
[----:B------:R-:W-:Y:S01]  /*0e90*/  ISETP.NE.U32.AND P0, PT, RZ, UR4, PT ;  /* 0x00000004ff007c0c */ /* 0x000fe2000bf05070 */
[----:B------:R-:W-:-:S02]  /*0ea0*/  USHF.R.U32.HI UR7, URZ, UR9, UR7 ;  /* 0x000000093f077299 */ /* 0x000fc40008011607 */
[----:B------:R-:W-:Y:S01]  /*0eb0*/  USHF.L.U32 UR6, UR11, UR18, URZ ;  /* 0x000000120b067299 */ /* 0x000fe2000800063f */
[----:B------:R-:W-:Y:S01]  /*0ec0*/  ISETP.NE.AND.EX P0, PT, RZ, UR5, PT, P0 ;  /* 0x00000005ff007c0c */ /* 0x000fe2000bf05300 */
[----:B------:R-:W-:Y:S02]  /*0ed0*/  USHF.R.U64 UR22, UR16, UR10, UR7 ;  /* 0x0000000a10167299 */ /* 0x000fe40008001207 */
[----:B------:R-:W-:Y:S02]  /*0ee0*/  USHF.R.U32.HI UR7, URZ, UR10, UR7 ;  /* 0x0000000a3f077299 */ /* 0x000fe40008011607 */
[----:B------:R-:W-:Y:S02]  /*0ef0*/  UISETP.NE.AND UP1, UPT, UR46, URZ, UPT ;  /* 0x0000003f2e00728c */ /* 0x000fe4000bf25270 */
[----:B------:R-:W-:Y:S01]  /*0f00*/  USHF.R.U64 UR23, UR22, UR18, UR7 ;  /* 0x0000001216177299 */ /* 0x000fe20008001207 */
[----:B------:R-:W-:Y:S01]  /*0f10*/  ULDC UR17, c[0x0][0x600] ;  /* 0x0001800000117ab9 */ /* 0x000fe20000000800 */
[----:B------:R-:W-:-:S02]  /*0f20*/  ULOP3.LUT UR13, URZ, UR6, URZ, 0x33, !UPT ;  /* 0x000000063f0d7292 */ /* 0x000fc4000f8e333f */
[----:B------:R-:W-:Y:S02]  /*0f30*/  UIADD3 UR15, UR17, -0x1, URZ ;  /* 0xffffffff110f7890 */ /* 0x000fe4000fffe03f */
[----:B------:R-:W-:Y:S02]  /*0f40*/  USEL UR12, UR8, UR12, !UP1 ;  /* 0x0000000c080c7287 */ /* 0x000fe4000c800000 */
[----:B------:R-:W-:Y:S01]  /*0f50*/  USHF.R.U32.HI UR7, URZ, UR18, UR7 ;  /* 0x000000123f077299 */ /* 0x000fe20008011607 */
[----:B------:R-:W-:Y:S01]  /*0f60*/  ULDC UR19, c[0x0][0x648] ;  /* 0x0001920000137ab9 */ /* 0x000fe20000000800 */
[----:B------:R-:W-:Y:S01]  /*0f70*/  ULDC UR20, c[0x0][0x638] ;  /* 0x00018e0000147ab9 */ /* 0x000fe20000000800 */
[----:B------:R-:W-:Y:S01]  /*0f80*/  UMOV UR21, 0x1 ;  /* 0x0000000100157882 */ /* 0x000fe20000000000 */
[----:B------:R-:W-:Y:S01]  /*0f90*/  UMOV UR6, UR23 ;  /* 0x0000001700067c82 */ /* 0x000fe20008000000 */
[----:B------:R-:W-:Y:S07]  /*0fa0*/  @!P0 BRA `(.L_x_11) ;  /* 0x0000000000308947 */ /* 0x000fee0003800000 */
[----:B------:R-:W-:Y:S02]  /*0fb0*/  ULDC UR10, c[0x0][0x64c] ;  /* 0x00019300000a7ab9 */ /* 0x000fe40000000800 */
        /* <DEDUP_REMOVED lines=8> */
[----:B------:R-:W-:-:S07]  /*1040*/  UIMAD.WIDE.U32.X UR4, UR14, UR5, UR10, UP0 ;  /* 0x000000050e0472a5 */ /* 0x000fce00080e040a */
[----:B------:R-:W-:Y:S01]  /*1050*/  UMOV UR6, UR4 ;  /* 0x0000000400067c82 */ /* 0x000fe20008000000 */
[----:B------:R-:W-:-:S05]  /*1060*/  UMOV UR7, UR5 ;  /* 0x0000000500077c82 */ /* 0x000fca0008000000 */
.L_x_11:
[----:B------:R-:W-:Y:S01]  /*1070*/  USHF.R.U64 UR5, UR6, UR19, UR7 ;  /* 0x0000001306057299 */ /* 0x000fe20008001207 */
[----:B------:R-:W-:Y:S01]  /*1080*/  IMAD.MOV.U32 R0, RZ, RZ, 0x1 ;  /* 0x00000001ff007424 */ /* 0x000fe200078e00ff */
[----:B------:R-:W-:Y:S02]  /*1090*/  USHF.L.U32 UR4, UR21, UR18, URZ ;  /* 0x0000001215047299 */ /* 0x000fe4000800063f */
[----:B------:R-:W-:Y:S02]  /*10a0*/  ULOP3.LUT UR13, UR22, UR13, URZ, 0xc0, !UPT ;  /* 0x0000000d160d7292 */ /* 0x000fe4000f8ec03f */
[----:B------:R-:W-:Y:S02]  /*10b0*/  UIADD3 UR6, -UR5, URZ, URZ ;  /* 0x0000003f05067290 */ /* 0x000fe4000fffe13f */
[----:B------:R-:W-:Y:S02]  /*10c0*/  UIMAD UR13, UR4, UR5, UR13 ;  /* 0x00000005040d72a4 */ /* 0x000fe4000f8e020d */
[----:B------:R-:W-:-:S02]  /*10d0*/  ULOP3.LUT UR15, UR16, UR15, URZ, 0xc0, !UPT ;  /* 0x0000000f100f7292 */ /* 0x000fc4000f8ec03f */
[----:B------:R-:W-:Y:S01]  /*10e0*/  UIMAD UR4, UR6, UR20, UR23 ;  /* 0x00000014060472a4 */ /* 0x000fe2000f8e0217 */
[----:B------:R-:W-:Y:S01]  /*10f0*/  ULDC UR5, c[0x0][0x610] ;  /* 0x0001840000057ab9 */ /* 0x000fe20000000800 */
[----:B------:R-:W-:Y:S02]  /*1100*/  UISETP.NE.AND UP0, UPT, UR46, URZ, UPT ;  /* 0x0000003f2e00728c */ /* 0x000fe4000bf05270 */
[----:B------:R-:W-:Y:S02]  /*1110*/  UIMAD UR12, UR13, UR5, UR12 ;  /* 0x000000050d0c72a4 */ /* 0x000fe4000f8e020c */
[----:B------:R-:W-:-:S04]  /*1120*/  UIMAD UR4, UR4, UR17, UR15 ;  /* 0x00000011040472a4 */ /* 0x000fc8000f8e020f */
[----:B------:R-:W-:Y:S02]  /*1130*/  USEL UR42, UR4, UR12, !UP0 ;  /* 0x0000000c042a7287 */ /* 0x000fe4000c000000 */
[----:B------:R-:W-:-:S12]  /*1140*/  USEL UR41, UR12, UR4, !UP0 ;  /* 0x000000040c297287 */ /* 0x000fd8000c000000 */
.L_x_9:
[----:B------:R-:W-:-:S08]  /*1150*/  NOP ;  /* 0x0000000000007918 */ /* 0x000fd00000000000 */
[----:B------:R-:W1:Y:S02]  /*1160*/  USETMAXREG.TRY_ALLOC.CTAPOOL UP0, 0xf0 ;  /* 0x000000f0000079c8 */ /* 0x000e640008000600 */
[----:B-1----:R-:W-:-:S13]  /*1170*/  PLOP3.LUT P0, PT, PT, PT, UP0, 0x80, 0x0 ;  /* 0x000000000000781c */ /* 0x002fda0003f0f008 */
[----:B------:R-:W-:Y:S05]  /*1180*/  @!P0 BRA `(.L_x_9) ;  /* 0xfffffffc00f08947 */ /* 0x000fea000383ffff */
[----:B------:R-:W-:Y:S01]  /*1190*/  ULDC.64 UR4, c[0x0][0x598] ;  /* 0x0001660000047ab9 */ /* 0x000fe20000000a00 */
[----:B------:R-:W-:Y:S01]  /*11a0*/  ULDC.64 UR36, c[0x0][0x208] ;  /* 0x0000820000247ab9 */ /* 0x000fe20000000a00 */
[----:B------:R-:W-:-:S04]  /*11b0*/  ISETP.NE.U32.AND P0, PT, RZ, UR4, PT ;  /* 0x00000004ff007c0c */ /* 0x000fc8000bf05070 */
[----:B------:R-:W-:-:S13]  /*11c0*/  ISETP.NE.AND.EX P0, PT, RZ, UR5, PT, P0 ;  /* 0x00000005ff007c0c */ /* 0x000fda000bf05300 */
[----:B------:R-:W-:Y:S05]  /*11d0*/  @!P0 BRA `(.L_x_12) ;  /* 0x00000000001c8947 */ /* 0x000fea0003800000 */
[----:B------:R-:W1:Y:S02]  /*11e0*/  LDC.64 R2, c[0x0][0x598] ;  /* 0x00016600ff027b82 */ /* 0x000e640000000a00 */
[----:B-1----:R-:W2:Y:S02]  /*11f0*/  LDG.E.64 R2, desc[UR36][R2.64] ;  /* 0x0000002402027981 */ /* 0x002ea4000c1e1b00 */
[----:B--2---:R-:W-:-:S04]  /*1200*/  ISETP.NE.U32.AND P0, PT, R2, RZ, PT ;  /* 0x000000ff0200720c */ /* 0x004fc80003f05070 */
[----:B------:R-:W-:-:S13]  /*1210*/  ISETP.NE.AND.EX P0, PT, R3, RZ, PT, P0 ;  /* 0x000000ff0300720c */ /* 0x000fda0003f05300 */
[----:B------:R-:W-:Y:S05]  /*1220*/  @!P0 BRA `(.L_x_12) ;  /* 0x0000000000088947 */ /* 0x000fea0003800000 */
[----:B------:R1:W5:Y:S01]  /*1230*/  LD.E R2, desc[UR36][R2.64] ;  /* 0x0000002402027980 */ /* 0x000362000c101900 */
[----:B------:R-:W-:Y:S05]  /*1240*/  BRA `(.L_x_13) ;  /* 0x0000000000247947 */ /* 0x000fea0003800000 */
.L_x_12:
[----:B------:R-:W-:Y:S02]  /*1250*/  ULDC.64 UR4, c[0x0][0x588] ;  /* 0x0001620000047ab9 */ /* 0x000fe40000000a00 */
[----:B------:R-:W-:-:S04]  /*1260*/  ISETP.NE.U32.AND P0, PT, RZ, UR4, PT ;  /* 0x00000004ff007c0c */ /* 0x000fc8000bf05070 */
[----:B------:R-:W-:-:S13]  /*1270*/  ISETP.NE.AND.EX P0, PT, RZ, UR5, PT, P0 ;  /* 0x00000005ff007c0c */ /* 0x000fda000bf05300 */
[----:B------:R-:W-:Y:S05]  /*1280*/  @!P0 BRA `(.L_x_14) ;  /* 0x00000000000c8947 */ /* 0x000fea0003800000 */
[----:B------:R-:W1:Y:S02]  /*1290*/  LDC.64 R2, c[0x0][0x588] ;  /* 0x00016200ff027b82 */ /* 0x000e640000000a00 */
[----:B-1----:R2:W5:Y:S01]  /*12a0*/  LDG.E R2, desc[UR36][R2.64] ;  /* 0x0000002402027981 */ /* 0x002562000c1e1900 */
[----:B------:R-:W-:Y:S05]  /*12b0*/  BRA `(.L_x_13) ;  /* 0x0000000000087947 */ /* 0x000fea0003800000 */
.L_x_14:
[----:B------:R-:W-:Y:S02]  /*12c0*/  ULDC UR4, c[0x0][0x580] ;  /* 0x0001600000047ab9 */ /* 0x000fe40000000800 */
[----:B------:R-:W-:-:S07]  /*12d0*/  IMAD.U32 R2, RZ, RZ, UR4 ;  /* 0x00000004ff027e24 */ /* 0x000fce000f8e00ff */
.L_x_13:
[----:B------:R-:W-:Y:S02]  /*12e0*/  ULDC.64 UR4, c[0x0][0x5a0] ;  /* 0x0001680000047ab9 */ /* 0x000fe40000000a00 */
[----:B------:R-:W-:-:S04]  /*12f0*/  ISETP.NE.U32.AND P0, PT, RZ, UR4, PT ;  /* 0x00000004ff007c0c */ /* 0x000fc8000bf05070 */
[----:B------:R-:W-:-:S13]  /*1300*/  ISETP.NE.AND.EX P0, PT, RZ, UR5, PT, P0 ;  /* 0x00000005ff007c0c */ /* 0x000fda000bf05300 */
[----:B------:R-:W-:Y:S05]  /*1310*/  @!P0 BRA `(.L_x_15) ;  /* 0x00000000001c8947 */ /* 0x000fea0003800000 */
[----:B------:R-:W3:Y:S02]  /*1320*/  LDC.64 R4, c[0x0][0x5a0] ;  /* 0x00016800ff047b82 */ /* 0x000ee40000000a00 */
[----:B---3--:R-:W3:Y:S02]  /*1330*/  LDG.E.64 R4, desc[UR36][R4.64] ;  /* 0x0000002404047981 */ /* 0x008ee4000c1e1b00 */
[----:B---3--:R-:W-:-:S04]  /*1340*/  ISETP.NE.U32.AND P0, PT, R4, RZ, PT ;  /* 0x000000ff0400720c */ /* 0x008fc80003f05070 */
[----:B------:R-:W-:-:S13]  /*1350*/  ISETP.NE.AND.EX P0, PT, R5, RZ, PT, P0 ;  /* 0x000000ff0500720c */ /* 0x000fda0003f05300 */
[----:B------:R-:W-:Y:S05]  /*1360*/  @!P0 BRA `(.L_x_15) ;  /* 0x0000000000088947 */ /* 0x000fea0003800000 */
[----:B------:R3:W5:Y:S01]  /*1370*/  LD.E R16, desc[UR36][R4.64] ;  /* 0x0000002404107980 */ /* 0x000762000c101900 */
[----:B------:R-:W-:Y:S05]  /*1380*/  BRA `(.L_x_16) ;  /* 0x0000000000247947 */ /* 0x000fea0003800000 */
.L_x_15:
[----:B------:R-:W-:Y:S02]  /*1390*/  ULDC.64 UR4, c[0x0][0x590] ;  /* 0x0001640000047ab9 */ /* 0x000fe40000000a00 */
[----:B------:R-:W-:-:S04]  /*13a0*/  ISETP.NE.U32.AND P0, PT, RZ, UR4, PT ;  /* 0x00000004ff007c0c */ /* 0x000fc8000bf05070 */
[----:B------:R-:W-:-:S13]  /*13b0*/  ISETP.NE.AND.EX P0, PT, RZ, UR5, PT, P0 ;  /* 0x00000005ff007c0c */ /* 0x000fda000bf05300 */
[----:B------:R-:W-:Y:S05]  /*13c0*/  @!P0 BRA `(.L_x_17) ;  /* 0x00000000000c8947 */ /* 0x000fea0003800000 */
[----:B------:R-:W3:Y:S02]  /*13d0*/  LDC.64 R4, c[0x0][0x590] ;  /* 0x00016400ff047b82 */ /* 0x000ee40000000a00 */
[----:B---3--:R4:W5:Y:S01]  /*13e0*/  LDG.E R16, desc[UR36][R4.64] ;  /* 0x0000002404107981 */ /* 0x008962000c1e1900 */
[----:B------:R-:W-:Y:S05]  /*13f0*/  BRA `(.L_x_16) ;  /* 0x0000000000087947 */ /* 0x000fea0003800000 */
.L_x_17:
[----:B------:R-:W-:Y:S02]  /*1400*/  ULDC UR4, c[0x0][0x584] ;  /* 0x0001610000047ab9 */ /* 0x000fe40000000800 */
[----:B------:R-:W-:-:S07]  /*1410*/  IMAD.U32 R16, RZ, RZ, UR4 ;  /* 0x00000004ff107e24 */ /* 0x000fce000f8e00ff */
.L_x_16:
[----:B------:R-:W-:-:S13]  /*1420*/  LOP3.LUT P0, RZ, R0, 0xff, RZ, 0xc0, !PT ;  /* 0x000000ff00ff7812 */ /* 0x000fda000780c0ff */
[----:B------:R-:W-:Y:S05]  /*1430*/  @!P0 EXIT ;  /* 0x000000000000894d */ /* 0x000fea0003800000 */
[----:B------:R-:W-:Y:S01]  /*1440*/  ULDC UR4, c[0x0][0x28c] ;  /* 0x0000a30000047ab9 */ /* 0x000fe20000000800 */
[----:B------:R-:W-:Y:S01]  /*1450*/  UMOV UR38, URZ ;  /* 0x0000003f00267c82 */ /* 0x000fe20008000000 */
[----:B------:R-:W-:Y:S01]  /*1460*/  UIADD3 UR4, UR4, 0xf, URZ ;  /* 0x0000000f04047890 */ /* 0x000fe2000fffe03f */
[----:B------:R-:W-:-:S03]  /*1470*/  UMOV UR39, URZ ;  /* 0x0000003f00277c82 */ /* 0x000fc60008000000 */
[----:B------:R-:W-:-:S04]  /*1480*/  USHF.R.S32.HI UR5, URZ, 0x1f, UR4 ;  /* 0x0000001f3f057899 */ /* 0x000fc80008011404 */
[----:B------:R-:W-:-:S04]  /*1490*/  ULEA.HI UR5, UR5, UR4, URZ, 0x4 ;  /* 0x0000000405057291 */ /* 0x000fc8000f8f203f */
[----:B------:R-:W-:-:S12]  /*14a0*/  USHF.R.S32.HI UR44, URZ, 0x4, UR5 ;  /* 0x000000043f2c7899 */ /* 0x000fd80008011405 */
.L_x_797:
[----:B------:R-:W0:Y:S01]  /*14b0*/  S2R R0, SR_TID.X ;  /* 0x0000000000007919 */ /* 0x000e220000002100 */
[----:B-1----:R-:W1:Y:S01]  /*14c0*/  S2UR UR6, SR_CgaCtaId ;  /* 0x00000000000679c3 */ /* 0x002e620000008800 */
[----:B------:R-:W-:Y:S02]  /*14d0*/  UMOV UR45, 0x400 ;  /* 0x00000400002d7882 */ /* 0x000fe40000000000 */
[----:B-1----:R-:W-:Y:S01]  /*14e0*/  ULEA UR45, UR6, UR45, 0x18 ;  /* 0x0000002d062d7291 */ /* 0x002fe2000f8ec03f */
[----:B0-----:R-:W-:-:S04]  /*14f0*/  LOP3.LUT R0, R0, 0x80, RZ, 0xc0, !PT ;  /* 0x0000008000007812 */ /* 0x001fc800078ec0ff */
[----:B------:R-:W-:-:S06]  /*1500*/  SHF.R.U32.HI R0, RZ, 0x7, R0 ;  /* 0x00000007ff007819 */ /* 0x000fcc0000011600 */
[----:B------:R-:W0:Y:S02]  /*1510*/  SHFL.IDX PT, R0, R0, RZ, 0x1f ;  /* 0x00001fff00007589 */ /* 0x000e2400000e0000 */
[----:B0-----:R-:W-:-:S13]  /*1520*/  R2UR UR4, R0 ;  /* 0x00000000000472ca */ /* 0x001fda00000e0000 */
[----:B------:R-:W-:-:S04]  /*1530*/  ULEA.HI UR5, UR4, UR4, URZ, 0x1 ;  /* 0x0000000404057291 */ /* 0x000fc8000f8f083f */
[----:B------:R-:W-:-:S04]  /*1540*/  ULOP3.LUT UR5, UR5, 0x1ffffe, URZ, 0xc0, !UPT ;  /* 0x001ffffe05057892 */ /* 0x000fc8000f8ec03f */
[----:B------:R-:W-:-:S03]  /*1550*/  UIADD3 UR5, UR4, -UR5, URZ ;  /* 0x8000000504057290 */ /* 0x000fc6000fffe03f */
[----:B------:R-:W-:Y:S01]  /*1560*/  ULDC UR4, c[0x0][0x28c] ;  /* 0x0000a30000047ab9 */ /* 0x000fe20000000800 */
[----:B------:R-:W-:Y:S01]  /*1570*/  ULEA UR5, UR5, UR45, 0xb ;  /* 0x0000002d05057291 */ /* 0x000fe2000f8e583f */
[----:B------:R-:W-:-:S03]  /*1580*/  ISETP.LT.AND P0, PT, RZ, UR4, PT ;  /* 0x00000004ff007c0c */ /* 0x000fc6000bf01270 */
[----:B------:R-:W-:-:S04]  /*1590*/  UIADD3 UR5, UR5, 0x180, URZ ;  /* 0x0000018005057890 */ /* 0x000fc8000fffe03f */
[----:B------:R-:W-:-:S04]  /*15a0*/  USHF.R.U32.HI UR5, URZ, 0x4, UR5 ;  /* 0x000000043f057899 */ /* 0x000fc80008011605 */
[----:B------:R-:W-:Y:S02]  /*15b0*/  ULOP3.LUT UR47, UR5, 0x3fff, URZ, 0xc0, !UPT ;  /* 0x00003fff052f7892 */ /* 0x000fe4000f8ec03f */
[----:B--2--5:R-:W-:Y:S10]  /*15c0*/  @P0 BRA `(.L_x_18) ;  /* 0x0000000000400947 */ /* 0x024ff40003800000 */
[----:B------:R-:W-:Y:S01]  /*15d0*/  MOV R0, 0x0 ;  /* 0x0000000000007802 */ /* 0x000fe20000000f00 */
[----:B------:R-:W-:Y:S01]  /*15e0*/  ULDC.64 UR4, c[0x4][0x68] ;  /* 0x01001a0000047ab9 */ /* 0x000fe20000000a00 */
[----:B------:R-:W-:Y:S01]  /*15f0*/  ULDC.64 UR6, c[0x4][0x8] ;  /* 0x0100020000067ab9 */ /* 0x000fe20000000a00 */
[----:B---34-:R-:W-:Y:S01]  /*1600*/  IMAD.U32 R4, RZ, RZ, UR4 ;  /* 0x00000004ff047e24 */ /* 0x018fe2000f8e00ff */
[----:B------:R0:W1:Y:S01]  /*1610*/  LDC.64 R14, c[0x4][R0] ;  /* 0x01000000000e7b82 */ /* 0x0000620000000a00 */
[----:B------:R-:W-:Y:S01]  /*1620*/  IMAD.U32 R5, RZ, RZ, UR5 ;  /* 0x00000005ff057e24 */ /* 0x000fe2000f8e00ff */
[----:B------:R-:W-:Y:S01]  /*1630*/  ULDC.64 UR4, c[0x4][0x70] ;  /* 0x01001c0000047ab9 */ /* 0x000fe20000000a00 */
[----:B------:R-:W-:Y:S02]  /*1640*/  IMAD.U32 R10, RZ, RZ, UR6 ;  /* 0x00000006ff0a7e24 */ /* 0x000fe4000f8e00ff */
[----:B------:R-:W-:Y:S02]  /*1650*/  IMAD.U32 R6, RZ, RZ, UR4 ;  /* 0x00000004ff067e24 */ /* 0x000fe4000f8e00ff */
[----:B------:R-:W-:-:S02]  /*1660*/  IMAD.U32 R7, RZ, RZ, UR5 ;  /* 0x00000005ff077e24 */ /* 0x000fc4000f8e00ff */
[----:B------:R-:W-:Y:S02]  /*1670*/  IMAD.U32 R11, RZ, RZ, UR7 ;  /* 0x00000007ff0b7e24 */ /* 0x000fe4000f8e00ff */
[----:B------:R-:W-:Y:S02]  /*1680*/  IMAD.MOV.U32 R8, RZ, RZ, 0x1e1 ;  /* 0x000001e1ff087424 */ /* 0x000fe400078e00ff */
[----:B------:R-:W-:Y:S02]  /*1690*/  IMAD.MOV.U32 R12, RZ, RZ, 0x1 ;  /* 0x00000001ff0c7424 */ /* 0x000fe400078e00ff */
[----:B0-----:R-:W-:-:S07]  /*16a0*/  IMAD.MOV.U32 R13, RZ, RZ, RZ ;  /* 0x000000ffff0d7224 */ /* 0x001fce00078e00ff */
[----:B------:R-:W-:-:S07]  /*16b0*/  LEPC R20, `(.L_x_18) ;  /* 0x000000001014794e */ /* 0x000fce0000000000 */
[----:B-12--5:R-:W-:Y:S05]  /*16c0*/  CALL.ABS.NOINC R14 ;  /* 0x000000000e007343 */ /* 0x026fea0003c00000 */
.L_x_18:
[----:B------:R-:W-:-:S06]  /*16d0*/  ULOP3.LUT UR4, UR40, 0x1, URZ, 0xfc, !UPT ;  /* 0x0000000128047892 */ /* 0x000fcc000f8efc3f */
[----:B------:R-:W-:-:S05]  /*16e0*/  IMAD.U32 R0, RZ, RZ, UR4 ;  /* 0x00000004ff007e24 */ /* 0x000fca000f8e00ff */
[----:B------:R-:W-:-:S13]  /*16f0*/  ISETP.NE.AND P0, PT, R0, 0x3, PT ;  /* 0x000000030000780c */ /* 0x000fda0003f05270 */
[----:B------:R-:W-:Y:S05]  /*1700*/  @!P0 BRA `(.L_x_19) ;  /* 0x0000000000048947 */ /* 0x000fea0003800000 */
[----:B------:R-:W-:Y:S01]  /*1710*/  BPT.TRAP 0x1 ;  /* 0x000000040000795c */ /* 0x000fe20000300000 */
.L_x_19:
[----:B--2---:R-:W-:Y:S02]  /*1720*/  IMAD.U32 R3, RZ, RZ, UR39 ;  /* 0x00000027ff037e24 */ /* 0x004fe4000f8e00ff */
[----:B------:R-:W-:-:S03]  /*1730*/  IMAD.U32 R0, RZ, RZ, UR38 ;  /* 0x00000026ff007e24 */ /* 0x000fc6000f8e00ff */
[----:B------:R-:W-:Y:S02]  /*1740*/  LEA R3, R3, UR45, 0x3 ;  /* 0x0000002d03037c11 */ /* 0x000fe4000f8e18ff */
[----:B------:R-:W-:-:S04]  /*1750*/  SHF.L.U32 R0, R0, 0x1f, RZ ;  /* 0x0000001f00007819 */ /* 0x000fc800000006ff */
[----:B------:R0:W1:Y:S01]  /*1760*/  SYNCS.PHASECHK.TRANS64.TRYWAIT P1, [R3+URZ], R0 ;  /* 0x00000000030075a7 */ /* 0x000062000802017f */
[----:B------:R-:W-:Y:S05]  /*1770*/  @!P0 BRA `(.L_x_20) ;  /* 0x0000000000048947 */ /* 0x000fea0003800000 */
[----:B------:R-:W-:Y:S01]  /*1780*/  BPT.TRAP 0x1 ;  /* 0x000000040000795c */ /* 0x000fe20000300000 */
.L_x_20:
[----:B-1----:R-:W-:Y:S05]  /*1790*/  @P1 BRA `(.L_x_21) ;  /* 0x0000000000081947 */ /* 0x002fea0003800000 */
[----:B------:R-:W1:Y:S02]  /*17a0*/  SYNCS.PHASECHK.TRANS64.TRYWAIT P1, [R3+URZ], R0 ;  /* 0x00000000030075a7 */ /* 0x000e64000802017f */
[----:B-1----:R-:W-:Y:S05]  /*17b0*/  @!P1 BRA `(.L_x_22) ;  /* 0x000001dc00f89947 */ /* 0x002fea0003800000 */
.L_x_21:
[----:B------:R-:W-:-:S04]  /*17c0*/  UISETP.LT.AND UP0, UPT, UR44, 0x1, UPT ;  /* 0x000000012c00788c */ /* 0x000fc8000bf01270 */
[----:B------:R-:W-:-:S06]  /*17d0*/  USEL UR4, UR44, 0x1, UP0 ;  /* 0x000000012c047887 */ /* 0x000fcc0008000000 */
[----:B------:R-:W-:Y:S01]  /*17e0*/  IMAD.U32 R6, RZ, RZ, UR4 ;  /* 0x00000004ff067e24 */ /* 0x000fe2000f8e00ff */
[----:B------:R-:W-:Y:S05]  /*17f0*/  WARPSYNC.ALL ;  /* 0x0000000000007948 */ /* 0x000fea0003800000 */
[----:B------:R-:W-:-:S04]  /*1800*/  IADD3 R6, -R6, UR44, RZ ;  /* 0x0000002c06067c10 */ /* 0x000fc8000fffe1ff */
[----:B------:R-:W-:Y:S01]  /*1810*/  ISETP.GE.AND P1, PT, R6, 0x1, PT ;  /* 0x000000010600780c */ /* 0x000fe20003f26270 */
[----:B------:R-:W-:Y:S01]  /*1820*/  UIADD3 UR4, UR45, 0x28180, URZ ;  /* 0x000281802d047890 */ /* 0x000fe2000fffe03f */
[----:B------:R-:W-:Y:S01]  /*1830*/  WARPGROUP.ARRIVE ;  /* 0x00000000000079c5 */ /* 0x000fe20000000000 */
[----:B------:R-:W-:Y:S02]  /*1840*/  ULOP3.LUT UR8, UR47, 0x10000, URZ, 0xfc, !UPT ;  /* 0x000100002f087892 */ /* 0x000fe4000f8efc3f */
[----:B------:R-:W-:Y:S02]  /*1850*/  USHF.R.U32.HI UR4, URZ, 0x4, UR4 ;  /* 0x000000043f047899 */ /* 0x000fe40008011604 */
[----:B------:R-:W-:Y:S02]  /*1860*/  ULEA UR10, UR39, UR8, 0xa ;  /* 0x00000008270a7291 */ /* 0x000fe4000f8e503f */
[----:B------:R-:W-:Y:S01]  /*1870*/  ULOP3.LUT UR4, UR4, 0x3fff, URZ, 0xc0, !UPT ;  /* 0x00003fff04047892 */ /* 0x000fe2000f8ec03f */
[----:B------:R-:W-:Y:S01]  /*1880*/  UMOV UR5, 0xc0000010 ;  /* 0xc000001000057882 */ /* 0x000fe20000000000 */
[----:B------:R-:W-:-:S02]  /*1890*/  UMOV UR7, 0xc0000010 ;  /* 0xc000001000077882 */ /* 0x000fc40000000000 */
[----:B------:R-:W-:-:S03]  /*18a0*/  ULOP3.LUT UR9, UR4, 0x10000, URZ, 0xfc, !UPT ;  /* 0x0001000004097892 */ /* 0x000fc6000f8efc3f */
[----:B------:R-:W-:Y:S01]  /*18b0*/  UMOV UR4, UR10 ;  /* 0x0000000a00047c82 */ /* 0x000fe20008000000 */
[----:B------:R-:W-:-:S09]  /*18c0*/  UIMAD UR6, UR39, 0x180, UR9 ;  /* 0x00000180270678a4 */ /* 0x000fd2000f8e0209 */
[----:B------:R-:W-:Y:S01]  /*18d0*/  HGMMA.64x192x16.F32.BF16 R24, gdesc[UR4], RZ, !UPT, gsb0 ;  /* 0x02e00000041879f0 */ /* 0x000fe2000c0018ff */
[----:B------:R-:W-:Y:S01]  /*18e0*/  UIADD3 UR4, UR10, 0x100, URZ ;  /* 0x000001000a047890 */ /* 0x000fe2000fffe03f */
[----:B------:R-:W-:Y:S01]  /*18f0*/  UMOV UR5, 0xc0000010 ;  /* 0xc000001000057882 */ /* 0x000fe20000000000 */
[----:B------:R-:W-:Y:S02]  /*1900*/  WARPGROUP.DEPBAR.LE gsb0, 0x0 ;  /* 0x00008000000079c5 */ /* 0x000fe40000010000 */
[----:B------:R-:W-:Y:S04]  /*1910*/  STL.64 [R1+0x180], R24 ;  /* 0x0001801801007387 */ /* 0x000fe80000100a00 */
        /* <DEDUP_REMOVED lines=46> */
[----:B------:R2:W-:Y:S02]  /*1c00*/  STL.64 [R1+0x2f8], R118 ;  /* 0x0002f87601007387 */ /* 0x0005e40000100a00 */
[----:B--2---:R-:W-:-:S06]  /*1c10*/  WARPGROUP.ARRIVE ;  /* 0x00000000000079c5 */ /* 0x004fcc0000000000 */
[----:B------:R-:W-:Y:S01]  /*1c20*/  HGMMA.64x192x16.F32.BF16 R24, gdesc[UR4], RZ, !UPT, gsb0 ;  /* 0x02e00000041879f0 */ /* 0x000fe2000c0018ff */
[----:B------:R-:W-:Y:S01]  /*1c30*/  UIADD3 UR4, UR10, 0x200, URZ ;  /* 0x000002000a047890 */ /* 0x000fe2000fffe03f */
[----:B------:R-:W-:Y:S01]  /*1c40*/  UMOV UR5, 0xc0000010 ;  /* 0xc000001000057882 */ /* 0x000fe20000000000 */
[----:B------:R-:W-:Y:S02]  /*1c50*/  WARPGROUP.DEPBAR.LE gsb0, 0x0 ;  /* 0x00008000000079c5 */ /* 0x000fe40000010000 */
[----:B------:R-:W-:Y:S01]  /*1c60*/  WARPGROUP.ARRIVE ;  /* 0x00000000000079c5 */ /* 0x000fe20000000000 */
[----:B------:R-:W-:Y:S04]  /*1c70*/  STL.64 [R1], R24 ;  /* 0x0000001801007387 */ /* 0x000fe80000100a00 */
[----:B------:R-:W-:Y:S10]  /*1c80*/  STL.64 [R1+0x8], R26 ;  /* 0x0000081a01007387 */ /* 0x000ff40000100a00 */
[----:B------:R-:W-:Y:S01]  /*1c90*/  HGMMA.64x192x16.F32.BF16 R120, gdesc[UR4], RZ, !UPT, gsb0 ;  /* 0x02e00000047879f0 */ /* 0x000fe2000c0018ff */
[----:B------:R-:W-:Y:S01]  /*1ca0*/  UIADD3 UR4, UR10, 0x300, URZ ;  /* 0x000003000a047890 */ /* 0x000fe2000fffe03f */
[----:B------:R-:W-:Y:S01]  /*1cb0*/  STL.64 [R1+0x10], R28 ;  /* 0x0000101c01007387 */ /* 0x000fe20000100a00 */
[----:B------:R-:W-:-:S03]  /*1cc0*/  UMOV UR5, 0xc0000010 ;  /* 0xc000001000057882 */ /* 0x000fc60000000000 */
        /* <DEDUP_REMOVED lines=44> */
[----:B------:R2:W-:Y:S01]  /*1f90*/  STL.64 [R1+0x178], R118 ;  /* 0x0001787601007387 */ /* 0x0005e20000100a00 */
[----:B------:R-:W-:-:S02]  /*1fa0*/  WARPGROUP.DEPBAR.LE gsb0, 0x0 ;  /* 0x00008000000079c5 */ /* 0x000fc40000010000 */
[----:B--2---:R-:W-:-:S06]  /*1fb0*/  WARPGROUP.ARRIVE ;  /* 0x00000000000079c5 */ /* 0x004fcc0000000000 */
[----:B------:R-:W-:Y:S03]  /*1fc0*/  HGMMA.64x192x16.F32.BF16 R24, gdesc[UR4], RZ, !UPT, gsb0 ;  /* 0x02e00000041879f0 */ /* 0x000fe6000c0018ff */
[----:B------:R-:W-:Y:S02]  /*1fd0*/  WARPGROUP.DEPBAR.LE gsb0, 0x0 ;  /* 0x00008000000079c5 */ /* 0x000fe40000010000 */
[----:B------:R-:W-:Y:S05]  /*1fe0*/  @!P1 BRA `(.L_x_23) ;  /* 0x0000001800b09947 */ /* 0x000fea0003800000 */
[----:B------:R-:W-:Y:S01]  /*1ff0*/  UIADD3 UR4, UR39, 0x1, URZ ;  /* 0x0000000127047890 */ /* 0x000fe2000fffe03f */
[----:B01----:R-:W-:Y:S02]  /*2000*/  IMAD.MOV.U32 R3, RZ, RZ, R6 ;  /* 0x000000ffff037224 */ /* 0x003fe400078e0006 */
[----:B------:R-:W-:Y:S01]  /*2010*/  IMAD.U32 R0, RZ, RZ, UR39 ;  /* 0x00000027ff007e24 */ /* 0x000fe2000f8e00ff */
[----:B------:R-:W-:-:S04]  /*2020*/  UISETP.NE.AND UP0, UPT, UR4, 0xa, UPT ;  /* 0x0000000a0400788c */ /* 0x000fc8000bf05270 */
[----:B------:R-:W-:Y:S02]  /*2030*/  USEL UR5, URZ, 0x1, UP0 ;  /* 0x000000013f057887 */ /* 0x000fe40008000000 */
[----:B------:R-:W-:Y:S02]  /*2040*/  USEL UR10, UR4, URZ, UP0 ;  /* 0x0000003f040a7287 */ /* 0x000fe40008000000 */
[----:B------:R-:W-:-:S06]  /*2050*/  ULOP3.LUT UR5, UR38, UR5, URZ, 0x3c, !UPT ;  /* 0x0000000526057292 */ /* 0x000fcc000f8e3c3f */
[----:B---34-:R-:W-:-:S07]  /*2060*/  IMAD.U32 R4, RZ, RZ, UR5 ;  /* 0x00000005ff047e24 */ /* 0x018fce000f8e00ff */
.L_x_30:
[----:B------:R-:W-:Y:S05]  /*2070*/  @!P0 BRA `(.L_x_24) ;  /* 0x0000000000048947 */ /* 0x000fea0003800000 */
[----:B------:R-:W-:Y:S01]  /*2080*/  BPT.TRAP 0x1 ;  /* 0x000000040000795c */ /* 0x000fe20000300000 */
.L_x_24:
[----:B------:R-:W-:Y:S01]  /*2090*/  ULEA UR4, UR10, UR45, 0x3 ;  /* 0x0000002d0a047291 */ /* 0x000fe2000f8e183f */
[----:B------:R-:W-:-:S08]  /*20a0*/  SHF.L.U32 R5, R4, 0x1f, RZ ;  /* 0x0000001f04057819 */ /* 0x000fd000000006ff */
[----:B------:R0:W1:Y:S01]  /*20b0*/  SYNCS.PHASECHK.TRANS64.TRYWAIT P1, [UR4], R5 ;  /* 0x00000005ff0075a7 */ /* 0x0000620008020144 */
[----:B------:R-:W-:Y:S05]  /*20c0*/  @!P0 BRA `(.L_x_25) ;  /* 0x0000000000048947 */ /* 0x000fea0003800000 */
[----:B------:R-:W-:Y:S01]  /*20d0*/  BPT.TRAP 0x1 ;  /* 0x000000040000795c */ /* 0x000fe20000300000 */
.L_x_25:
[----:B-1----:R-:W-:Y:S05]  /*20e0*/  @P1 BRA `(.L_x_26) ;  /* 0x0000000000081947 */ /* 0x002fea0003800000 */
[----:B------:R-:W1:Y:S02]  /*20f0*/  SYNCS.PHASECHK.TRANS64.TRYWAIT P1, [UR4], R5 ;  /* 0x00000005ff0075a7 */ /* 0x000e640008020144 */
[----:B-1----:R-:W-:Y:S05]  /*2100*/  @!P1 BRA `(.L_x_27) ;  /* 0x000001d400b89947 */ /* 0x002fea0003800000 */
.L_x_26:
        /* <DEDUP_REMOVED lines=37> */
[----:B------:R2:W-:Y:S04]  /*2360*/  STL.64 [R1+0x490], R140 ;  /* 0x0004908c01007387 */ /* 0x0005e80000100a00 */
[----:B--2---:R-:W2:Y:S04]  /*2370*/  LDL.LU.64 R140, [R1+0x180] ;  /* 0x00018000018c7983 */ /* 0x004ea80000300a00 */
[----:B------:R-:W2:Y:S04]  /*2380*/  LDL.LU.64 R142, [R1+0x188] ;  /* 0x00018800018e7983 */ /* 0x000ea80000300a00 */
        /* <DEDUP_REMOVED lines=94> */
[----:B---3--:R-:W3:Y:S04]  /*2970*/  LDL.LU.64 R24, [R1] ;  /* 0x0000000001187983 */ /* 0x008ee80000300a00 */
[----:B------:R-:W3:Y:S04]  /*2980*/  LDL.LU.64 R26, [R1+0x8] ;  /* 0x00000800011a7983 */ /* 0x000ee80000300a00 */
        /* <DEDUP_REMOVED lines=45> */
[----:B------:R-:W3:Y:S01]  /*2c60*/  LDL.LU.64 R118, [R1+0x178] ;  /* 0x0001780001767983 */ /* 0x000ee20000300a00 */
[----:B------:R-:W-:Y:S01]  /*2c70*/  ULEA UR11, UR10, UR8, 0xa ;  /* 0x000000080a0b7291 */ /* 0x000fe2000f8e503f */
[----:B--2---:R-:W-:Y:S01]  /*2c80*/  WARPGROUP.ARRIVE ;  /* 0x00000000000079c5 */ /* 0x004fe20000000000 */
[----:B------:R-:W-:Y:S01]  /*2c90*/  UIMAD UR6, UR10, 0x180, UR9 ;  /* 0x000001800a0678a4 */ /* 0x000fe2000f8e0209 */
[----:B------:R-:W-:Y:S01]  /*2ca0*/  UMOV UR5, 0xc0000010 ;  /* 0xc000001000057882 */ /* 0x000fe20000000000 */
[----:B------:R-:W-:-:S03]  /*2cb0*/  UMOV UR7, 0xc0000010 ;  /* 0xc000001000077882 */ /* 0x000fc60000000000 */
[----:B------:R-:W-:-:S04]  /*2cc0*/  UMOV UR4, UR11 ;  /* 0x0000000b00047c82 */ /* 0x000fc80008000000 */
[----:B------:R-:W-:Y:S01]  /*2cd0*/  HGMMA.64x192x16.F32.BF16 R140, gdesc[UR4], R140, gsb0 ;  /* 0x02e00000048c79f0 */ /* 0x000fe2000800188c */
        /* <DEDUP_REMOVED lines=24> */
[----:B------:R-:W-:Y:S01]  /*2e60*/  STL.64 [R1+0x228], R182 ;  /* 0x000228b601007387 */ /* 0x000fe20000100a00 */
[----:B---3--:R-:W-:-:S03]  /*2e70*/  WARPGROUP.ARRIVE ;  /* 0x00000000000079c5 */ /* 0x008fc60000000000 */
[----:B------:R-:W-:Y:S04]  /*2e80*/  STL.64 [R1+0x230], R184 ;  /* 0x000230b801007387 */ /* 0x000fe80000100a00 */
[----:B------:R-:W-:Y:S01]  /*2e90*/  STL.64 [R1+0x238], R186 ;  /* 0x000238ba01007387 */ /* 0x000fe20000100a00 */
[----:B------:R-:W-:Y:S03]  /*2ea0*/  HGMMA.64x192x16.F32.BF16 R24, gdesc[UR4], R24, gsb0 ;  /* 0x02e00000041879f0 */ /* 0x000fe60008001818 */
        /* <DEDUP_REMOVED lines=61> */
[----:B------:R-:W2:Y:S01]  /*3280*/  LDL.LU.64 R140, [R1+0x490] ;  /* 0x00049000018c7983 */ /* 0x000ea20000300a00 */
[----:B------:R-:W-:-:S03]  /*3290*/  WARPGROUP.DEPBAR.LE gsb0, 0x0 ;  /* 0x00008000000079c5 */ /* 0x000fc60000010000 */
[----:B------:R-:W-:Y:S04]  /*32a0*/  STL.64 [R1], R24 ;  /* 0x0000001801007387 */ /* 0x000fe80000100a00 */
        /* <DEDUP_REMOVED lines=47> */
[----:B---3--:R-:W3:Y:S04]  /*35a0*/  LDL.LU.64 R118, [R1+0x488] ;  /* 0x0004880001767983 */ /* 0x008ee80000300a00 */
        /* <DEDUP_REMOVED lines=47> */
[----:B------:R-:W-:Y:S01]  /*38a0*/  UIADD3 UR4, UR11, 0x200, URZ ;  /* 0x000002000b047890 */ /* 0x000fe2000fffe03f */
[----:B--2---:R-:W-:Y:S01]  /*38b0*/  WARPGROUP.ARRIVE ;  /* 0x00000000000079c5 */ /* 0x004fe20000000000 */
[----:B------:R-:W-:-:S07]  /*38c0*/  UMOV UR5, 0xc0000010 ;  /* 0xc000001000057882 */ /* 0x000fce0000000000 */
[----:B------:R-:W-:Y:S01]  /*38d0*/  HGMMA.64x192x16.F32.BF16 R120, gdesc[UR4], R120, gsb0 ;  /* 0x02e00000047879f0 */ /* 0x000fe20008001878 */
[----:B------:R-:W-:Y:S01]  /*38e0*/  UIADD3 UR4, UR11, 0x300, URZ ;  /* 0x000003000b047890 */ /* 0x000fe2000fffe03f */
[----:B------:R-:W-:Y:S01]  /*38f0*/  UMOV UR5, 0xc0000010 ;  /* 0xc000001000057882 */ /* 0x000fe20000000000 */
[----:B------:R-:W-:Y:S02]  /*3900*/  WARPGROUP.DEPBAR.LE gsb0, 0x0 ;  /* 0x00008000000079c5 */ /* 0x000fe40000010000 */
[----:B---3--:R-:W-:-:S15]  /*3910*/  WARPGROUP.ARRIVE ;  /* 0x00000000000079c5 */ /* 0x008fde0000000000 */
[----:B------:R-:W-:Y:S03]  /*3920*/  HGMMA.64x192x16.F32.BF16 R24, gdesc[UR4], R24, gsb0 ;  /* 0x02e00000041879f0 */ /* 0x000fe60008001818 */
[----:B------:R-:W-:Y:S02]  /*3930*/  WARPGROUP.DEPBAR.LE gsb0, 0x0 ;  /* 0x00008000000079c5 */ /* 0x000fe40000010000 */
[----:B------:R-:W-:Y:S05]  /*3940*/  @!P0 BRA `(.L_x_28) ;  /* 0x0000000000048947 */ /* 0x000fea0003800000 */
[----:B------:R-:W-:Y:S01]  /*3950*/  BPT.TRAP 0x1 ;  /* 0x000000040000795c */ /* 0x000fe20000300000 */
.L_x_28:
[----:B-1----:R-:W2:Y:S01]  /*3960*/  LDL R7, [R1+0x300] ;  /* 0x0003000001077983 */ /* 0x002ea20000100800 */
[----:B------:R-:W-:Y:S01]  /*3970*/  ISETP.NE.AND P1, PT, R17, RZ, PT ;  /* 0x000000ff1100720c */ /* 0x000fe20003f25270 */
[----:B------:R-:W-:-:S12]  /*3980*/  UISETP.GT.U32.AND UP0, UPT, UR40, 0x1, UPT ;  /* 0x000000012800788c */ /* 0x000fd8000bf04070 */
[----:B0-----:R-:W-:-:S05]  /*3990*/  @P1 LEA R5, R0, UR45, 0x3 ;  /* 0x0000002d00051c11 */ /* 0x001fca000f8e18ff */
[----:B------:R-:W-:-:S05]  /*39a0*/  @P1 VIADD R5, R5, 0x50 ;  /* 0x0000005005051836 */ /* 0x000fca0000000000 */
[----:B--2---:R-:W-:-:S04]  /*39b0*/  @P1 PRMT R5, R7, 0x654, R5 ;  /* 0x0000065407051816 */ /* 0x004fc80000000005 */
[----:B------:R0:W-:Y:S01]  /*39c0*/  @P1 SYNCS.ARRIVE.TRANS64.RED.A1T0 RZ, [R5+URZ], RZ ;  /* 0x000000ff05ff19a7 */ /* 0x0001e2000810043f */
[----:B------:R-:W-:-:S13]  /*39d0*/  PLOP3.LUT P1, PT, PT, PT, UP0, 0x80, 0x0 ;  /* 0x000000000000781c */ /* 0x000fda0003f2f008 */
[----:B0-----:R-:W-:Y:S05]  /*39e0*/  @P1 BRA `(.L_x_29) ;  /* 0x0000000000041947 */ /* 0x001fea0003800000 */
[----:B------:R-:W-:Y:S01]  /*39f0*/  BPT.TRAP 0x1 ;  /* 0x000000040000795c */ /* 0x000fe20000300000 */
.L_x_29:
[----:B------:R-:W-:Y:S01]  /*3a00*/  UIADD3 UR10, UR10, 0x1, URZ ;  /* 0x000000010a0a7890 */ /* 0x000fe2000fffe03f */
[C---:B------:R-:W-:Y:S01]  /*3a10*/  ISETP.GT.AND P2, PT, R3.reuse, 0x1, PT ;  /* 0x000000010300780c */ /* 0x040fe20003f44270 */
[----:B------:R-:W-:Y:S02]  /*3a20*/  VIADD R0, R0, 0x1 ;  /* 0x0000000100007836 */ /* 0x000fe40000000000 */
[----:B------:R-:W-:Y:S01]  /*3a30*/  UISETP.NE.AND UP0, UPT, UR10, 0xa, UPT ;  /* 0x0000000a0a00788c */ /* 0x000fe2000bf05270 */
[----:B------:R-:W-:Y:S02]  /*3a40*/  VIADD R3, R3, 0xffffffff ;  /* 0xffffffff03037836 */ /* 0x000fe40000000000 */
[C---:B------:R-:W-:Y:S01]  /*3a50*/  ISETP.NE.AND P1, PT, R0.reuse, 0xa, PT ;  /* 0x0000000a0000780c */ /* 0x040fe20003f25270 */
[----:B------:R-:W-:Y:S02]  /*3a60*/  USEL UR4, URZ, 0x1, UP0 ;  /* 0x000000013f047887 */ /* 0x000fe40008000000 */
[----:B------:R-:W-:Y:S01]  /*3a70*/  USEL UR10, UR10, URZ, UP0 ;  /* 0x0000003f0a0a7287 */ /* 0x000fe20008000000 */
[----:B------:R-:W-:-:S03]  /*3a80*/  SEL R0, R0, RZ, P1 ;  /* 0x000000ff00007207 */ /* 0x000fc60000800000 */
[----:B------:R-:W-:Y:S01]  /*3a90*/  LOP3.LUT R4, R4, UR4, RZ, 0x3c, !PT ;  /* 0x0000000404047c12 */ /* 0x000fe2000f8e3cff */
[----:B------:R-:W-:Y:S07]  /*3aa0*/  @P2 BRA `(.L_x_30) ;  /* 0xffffffe400702947 */ /* 0x000fee000383ffff */
.L_x_23:
[----:B01----:R-:W0:Y:S02]  /*3ab0*/  LDC R0, c[0x0][0x28c] ;  /* 0x0000a300ff007b82 */ /* 0x003e240000000800 */
[----:B0-----:R-:W-:-:S13]  /*3ac0*/  ISETP.GE.AND P1, PT, R0, 0x1, PT ;  /* 0x000000010000780c */ /* 0x001fda0003f26270 */
[----:B------:R-:W-:Y:S05]  /*3ad0*/  @!P1 BRA `(.L_x_31) ;  /* 0x0000000000409947 */ /* 0x000fea0003800000 */
[----:B------:R-:W-:Y:S05]  /*3ae0*/  @!P0 BRA `(.L_x_32) ;  /* 0x0000000000048947 */ /* 0x000fea0003800000 */
[----:B------:R-:W-:Y:S01]  /*3af0*/  BPT.TRAP 0x1 ;  /* 0x000000040000795c */ /* 0x000fe20000300000 */
.L_x_32:
[----:B------:R-:W2:Y:S01]  /*3b00*/  LDL R3, [R1+0x300] ;  /* 0x0003000001037983 */ /* 0x000ea20000100800 */
[----:B------:R-:W-:Y:S01]  /*3b10*/  ISETP.NE.AND P0, PT, R17, RZ, PT ;  /* 0x000000ff1100720c */ /* 0x000fe20003f05270 */
[----:B------:R-:W-:-:S12]  /*3b20*/  UISETP.GT.U32.AND UP0, UPT, UR40, 0x1, UPT ;  /* 0x000000012800788c */ /* 0x000fd8000bf04070 */
[----:B------:R-:W-:-:S04]  /*3b30*/  @P0 VIADD R6, R6, UR39 ;  /* 0x0000002706060c36 */ /* 0x000fc80008000000 */
[----:B---34-:R-:W-:-:S05]  /*3b40*/  @P0 IMAD.WIDE.U32 R4, R6, -0x33333333, RZ ;  /* 0xcccccccd06040825 */ /* 0x018fca00078e00ff */
[----:B------:R-:W-:-:S05]  /*3b50*/  @P0 SHF.R.U32.HI R0, RZ, 0x3, R5 ;  /* 0x00000003ff000819 */ /* 0x000fca0000011605 */
[----:B------:R-:W-:-:S05]  /*3b60*/  @P0 IMAD R0, R0, -0xa, R6 ;  /* 0xfffffff600000824 */ /* 0x000fca00078e0206 */
[----:B------:R-:W-:-:S05]  /*3b70*/  @P0 LEA R0, R0, UR45, 0x3 ;  /* 0x0000002d00000c11 */ /* 0x000fca000f8e18ff */
[----:B------:R-:W-:-:S05]  /*3b80*/  @P0 VIADD R0, R0, 0x50 ;  /* 0x0000005000000836 */ /* 0x000fca0000000000 */
[----:B--2---:R-:W-:-:S04]  /*3b90*/  @P0 PRMT R0, R3, 0x654, R0 ;  /* 0x0000065403000816 */ /* 0x004fc80000000000 */
[----:B------:R0:W-:Y:S01]  /*3ba0*/  @P0 SYNCS.ARRIVE.TRANS64.RED.A1T0 RZ, [R0+URZ], RZ ;  /* 0x000000ff00ff09a7 */ /* 0x0001e2000810043f */
[----:B------:R-:W-:-:S13]  /*3bb0*/  PLOP3.LUT P0, PT, PT, PT, UP0, 0x80, 0x0 ;  /* 0x000000000000781c */ /* 0x000fda0003f0f008 */
[----:B0-----:R-:W-:Y:S05]  /*3bc0*/  @P0 BRA `(.L_x_31) ;  /* 0x0000000000040947 */ /* 0x001fea0003800000 */
[----:B------:R-:W-:Y:S01]  /*3bd0*/  BPT.TRAP 0x1 ;  /* 0x000000040000795c */ /* 0x000fe20000300000 */
.L_x_31:
[----:B---34-:R-:W0:Y:S01]  /*3be0*/  S2R R5, SR_TID.X ;  /* 0x0000000000057919 */ /* 0x018e220000002100 */
[----:B------:R-:W-:Y:S02]  /*3bf0*/  UIMAD UR42, UR42, 0xc0, URZ ;  /* 0x000000c02a2a78a4 */ /* 0x000fe4000f8e023f */
[----:B------:R-:W-:Y:S01]  /*3c00*/  USHF.R.S32.HI UR10, URZ, 0x1f, UR43 ;  /* 0x0000001f3f0a7899 */ /* 0x000fe2000801142b */
[----:B------:R-:W-:Y:S01]  /*3c10*/  ULDC.64 UR8, c[0x0][0x5d0] ;  /* 0x0001740000087ab9 */ /* 0x000fe20000000a00 */
[----:B------:R-:W-:Y:S02]  /*3c20*/  UIMAD.WIDE UR6, UR41, 0x200, URZ ;  /* 0x00000200290678a5 */ /* 0x000fe4000f8e023f */
[----:B------:R-:W-:Y:S01]  /*3c30*/  IMAD.U32 R22, RZ, RZ, UR42 ;  /* 0x0000002aff167e24 */ /* 0x000fe2000f8e00ff */
[----:B------:R-:W-:Y:S02]  /*3c40*/  UIMAD UR4, UR10, UR8, URZ ;  /* 0x000000080a0472a4 */ /* 0x000fe4000f8e023f */
[----:B------:R-:W-:Y:S01]  /*3c50*/  IMAD.U32 R6, RZ, RZ, UR8 ;  /* 0x00000008ff067e24 */ /* 0x000fe2000f8e00ff */
[----:B------:R-:W-:-:S02]  /*3c60*/  USHF.L.U32 UR41, UR41, 0x9, URZ ;  /* 0x0000000929297899 */ /* 0x000fc4000800063f */
[----:B------:R-:W-:Y:S01]  /*3c70*/  UIMAD UR4, UR43, UR9, UR4 ;  /* 0x000000092b0472a4 */ /* 0x000fe2000f8e0204 */
[----:B------:R-:W-:Y:S01]  /*3c80*/  ULDC UR8, c[0x0][0x284] ;  /* 0x0000a10000087ab9 */ /* 0x000fe20000000800 */
[----:B------:R-:W-:Y:S02]  /*3c90*/  UIADD3 UR39, UR44, UR39, URZ ;  /* 0x000000272c277290 */ /* 0x000fe4000fffe03f */
[----:B------:R-:W-:Y:S02]  /*3ca0*/  UISETP.GE.U32.AND UP2, UPT, UR44, 0xa, UPT ;  /* 0x0000000a2c00788c */ /* 0x000fe4000bf46070 */
[----:B------:R-:W-:-:S04]  /*3cb0*/  UISETP.GT.U32.AND UP1, UPT, UR39, 0x9, UPT ;  /* 0x000000092700788c */ /* 0x000fc8000bf24070 */
[----:B------:R-:W-:Y:S01]  /*3cc0*/  UISETP.LT.U32.AND UP1, UPT, UR44, 0xa, UP1 ;  /* 0x0000000a2c00788c */ /* 0x000fe20008f21070 */
[----:B0-----:R-:W-:Y:S01]  /*3cd0*/  IMAD.SHL.U32 R23, R5, 0x2, RZ ;  /* 0x0000000205177824 */ /* 0x001fe200078e00ff */
[--C-:B------:R-:W-:Y:S02]  /*3ce0*/  SHF.R.U32.HI R3, RZ, 0x7, R5.reuse ;  /* 0x00000007ff037819 */ /* 0x100fe40000011605 */
[----:B------:R-:W-:Y:S02]  /*3cf0*/  SHF.R.U32.HI R0, RZ, 0x2, R5 ;  /* 0x00000002ff007819 */ /* 0x000fe40000011605 */
[----:B------:R-:W-:Y:S02]  /*3d00*/  LOP3.LUT R22, R22, 0x6, R23, 0xf8, !PT ;  /* 0x0000000616167812 */ /* 0x000fe400078ef817 */
[----:B------:R-:W-:Y:S02]  /*3d10*/  LOP3.LUT R3, R3, 0x1, RZ, 0xc0, !PT ;  /* 0x0000000103037812 */ /* 0x000fe400078ec0ff */
[----:B------:R-:W-:-:S02]  /*3d20*/  LOP3.LUT R4, R5, 0x60, RZ, 0xc0, !PT ;  /* 0x0000006005047812 */ /* 0x000fc400078ec0ff */
[----:B------:R-:W-:Y:S01]  /*3d30*/  SHF.R.S32.HI R23, RZ, 0x1f, R22 ;  /* 0x0000001fff177819 */ /* 0x000fe20000011416 */
[----:B------:R-:W-:Y:S01]  /*3d40*/  IMAD.SHL.U32 R222, R3, 0x40, RZ ;  /* 0x0000004003de7824 */ /* 0x000fe200078e00ff */
[----:B------:R-:W-:Y:S02]  /*3d50*/  LOP3.LUT R0, R0, 0x7, RZ, 0xc0, !PT ;  /* 0x0000000700007812 */ /* 0x000fe400078ec0ff */
[----:B------:R-:W-:Y:S01]  /*3d60*/  SHF.R.U32.HI R4, RZ, 0x1, R4 ;  /* 0x00000001ff047819 */ /* 0x000fe20000011604 */
[----:B------:R-:W-:Y:S01]  /*3d70*/  IMAD.WIDE.U32 R6, R6, UR43, R22 ;  /* 0x0000002b06067c25 */ /* 0x000fe2000f8e0016 */
[--C-:B------:R-:W-:Y:S02]  /*3d80*/  LOP3.LUT R222, R222, 0x40, R0.reuse, 0xe2, !PT ;  /* 0x00000040dede7812 */ /* 0x100fe400078ee200 */
[----:B------:R-:W-:Y:S01]  /*3d90*/  IADD3 R0, RZ, -R4, -R0 ;  /* 0x80000004ff007210 */ /* 0x000fe20007ffe800 */
[----:B------:R-:W-:Y:S01]  /*3da0*/  VIADD R7, R7, UR4 ;  /* 0x0000000407077c36 */ /* 0x000fe20008000000 */
[----:B------:R-:W-:Y:S01]  /*3db0*/  ULDC UR4, c[0x0][0x288] ;  /* 0x0000a20000047ab9 */ /* 0x000fe20000000800 */
[----:B------:R-:W-:Y:S01]  /*3dc0*/  LOP3.LUT R222, R222, UR6, R4, 0xfe, !PT ;  /* 0x00000006dede7c12 */ /* 0x000fe2000f8efe04 */
[----:B------:R-:W-:Y:S01]  /*3dd0*/  UISETP.GE.AND UP0, UPT, UR42, UR4, UPT ;  /* 0x000000042a00728c */ /* 0x000fe2000bf06270 */
[----:B------:R-:W-:-:S02]  /*3de0*/  IMAD R0, R3, -0x40, R0 ;  /* 0xffffffc003007824 */ /* 0x000fc400078e0200 */
[----:B------:R-:W-:Y:S01]  /*3df0*/  IMAD.U32 R3, RZ, RZ, UR8 ;  /* 0x00000008ff037e24 */ /* 0x000fe2000f8e00ff */
[----:B------:R-:W-:Y:S02]  /*3e00*/  UISETP.GE.OR UP0, UPT, UR41, UR8, UP0 ;  /* 0x000000082900728c */ /* 0x000fe40008706670 */
[----:B------:R-:W-:Y:S02]  /*3e10*/  USEL UR8, URZ, 0x1, !UP1 ;  /* 0x000000013f087887 */ /* 0x000fe4000c800000 */
[----:B------:R-:W-:Y:S01]  /*3e20*/  IADD3 R3, R3, -UR41, R0 ;  /* 0x8000002903037c10 */ /* 0x000fe2000fffe000 */
[----:B------:R-:W-:Y:S01]  /*3e30*/  UMOV UR41, 0xffffffff ;  /* 0xffffffff00297882 */ /* 0x000fe20000000000 */
[----:B------:R-:W-:Y:S01]  /*3e40*/  LOP3.LUT R0, R5, 0x3, RZ, 0xc0, !PT ;  /* 0x0000000305007812 */ /* 0x000fe200078ec0ff */
[----:B------:R-:W-:Y:S01]  /*3e50*/  IMAD.MOV.U32 R5, RZ, RZ, -0x2 ;  /* 0xfffffffeff057424 */ /* 0x000fe200078e00ff */
[----:B------:R-:W-:Y:S01]  /*3e60*/  PLOP3.LUT P0, PT, PT, PT, UP0, 0x80, 0x0 ;  /* 0x000000000000781c */ /* 0x000fe20003f0f008 */
[----:B------:R-:W-:-:S02]  /*3e70*/  ULOP3.LUT UR38, UR38, UR8, URZ, 0x3c, !UPT ;  /* 0x0000000826267292 */ /* 0x000fc4000f8e3c3f */
[----:B------:R-:W-:Y:S01]  /*3e80*/  IMAD R0, R0, R5, UR4 ;  /* 0x0000000400007e24 */ /* 0x000fe2000f8e0205 */
[----:B------:R-:W-:-:S03]  /*3e90*/  UIMAD.WIDE.U32 UR4, UR39, -0x33333333, URZ ;  /* 0xcccccccd270478a5 */ /* 0x000fc6000f8e003f */
[----:B------:R-:W-:Y:S01]  /*3ea0*/  VIADD R0, R0, -UR42 ;  /* 0x8000002a00007c36 */ /* 0x000fe20008000000 */
[----:B------:R-:W-:-:S04]  /*3eb0*/  USHF.R.U32.HI UR4, URZ, 0x3, UR5 ;  /* 0x000000033f047899 */ /* 0x000fc80008011605 */
[----:B------:R-:W-:Y:S02]  /*3ec0*/  UIMAD UR39, UR4, -0xa, UR39 ;  /* 0xfffffff6042778a4 */ /* 0x000fe4000f8e0227 */
[----:B------:R-:W-:Y:S01]  /*3ed0*/  @UP2 ULOP3.LUT UR38, UR38, 0x1, UR4, 0x78, !UPT ;  /* 0x0000000126262892 */ /* 0x000fe2000f8e7804 */
[----:B------:R-:W-:Y:S11]  /*3ee0*/  @P0 BRA `(.L_x_33) ;  /* 0x0000019400ac0947 */ /* 0x000ff60003800000 */
[----:B-----5:R-:W-:Y:S01]  /*3ef0*/  FSETP.NEU.AND P1, PT, R16, RZ, PT ;  /* 0x000000ff1000720b */ /* 0x020fe20003f2d000 */
[----:B------:R-:W-:Y:S01]  /*3f00*/  ULDC.64 UR8, c[0x0][0x5c8] ;  /* 0x0001720000087ab9 */ /* 0x000fe20000000a00 */
[----:B------:R-:W-:Y:S01]  /*3f10*/  ISETP.GT.AND P0, PT, R3, RZ, PT ;  /* 0x000000ff0300720c */ /* 0x000fe20003f04270 */
[----:B------:R-:W-:Y:S01]  /*3f20*/  UIMAD UR4, UR7, UR8, URZ ;  /* 0x00000008070472a4 */ /* 0x000fe2000f8e023f */
[----:B------:R-:W-:Y:S01]  /*3f30*/  IMAD.U32 R10, RZ, RZ, UR9 ;  /* 0x00000009ff0a7e24 */ /* 0x000fe2000f8e00ff */
[----:B------:R-:W-:Y:S01]  /*3f40*/  BSSY B0, `(.L_x_33) ;  /* 0x0001965000007945 */ /* 0x000fe20003800000 */
[----:B------:R-:W-:Y:S01]  /*3f50*/  IMAD.WIDE.U32 R6, R222, UR8, R6 ;  /* 0x00000008de067c25 */ /* 0x000fe2000f8e0006 */
[----:B------:R-:W-:-:S03]  /*3f60*/  ISETP.GT.AND P2, PT, R0, RZ, P0 ;  /* 0x000000ff0000720c */ /* 0x000fc60000744270 */
[----:B------:R-:W-:-:S04]  /*3f70*/  IMAD R10, R222, R10, UR4 ;  /* 0x00000004de0a7e24 */ /* 0x000fc8000f8e020a */
[----:B------:R-:W-:Y:S01]  /*3f80*/  IMAD.IADD R10, R7, 0x1, R10 ;  /* 0x00000001070a7824 */ /* 0x000fe200078e020a */
[----:B------:R-:W-:Y:S06]  /*3f90*/  @!P1 BRA `(.L_x_34) ;  /* 0x0000011400549947 */ /* 0x000fec0003800000 */
[----:B------:R-:W0:Y:S01]  /*3fa0*/  LDC.64 R218, c[0x0][0x5b8] ;  /* 0x00016e00ffda7b82 */ /* 0x000e220000000a00 */
[----:B------:R-:W2:Y:S01]  /*3fb0*/  LDL.LU R11, [R1+0x180] ;  /* 0x00018000010b7983 */ /* 0x000ea20000300800 */
[----:B------:R-:W-:-:S06]  /*3fc0*/  ULDC.64 UR4, c[0x0][0x5c0] ;  /* 0x0001700000047ab9 */ /* 0x000fcc0000000a00 */
[----:B------:R-:W1:Y:S08]  /*3fd0*/  LDC.64 R20, c[0x0][0x5b0] ;  /* 0x00016c00ff147b82 */ /* 0x000e700000000a00 */
[----:B------:R-:W3:Y:S01]  /*3fe0*/  LDC.64 R18, c[0x0][0x5a8] ;  /* 0x00016a00ff127b82 */ /* 0x000ee20000000a00 */
[C---:B0-----:R-:W-:Y:S02]  /*3ff0*/  IMAD R4, R218.reuse, UR10, RZ ;  /* 0x0000000ada047c24 */ /* 0x041fe4000f8e02ff */
[----:B------:R-:W-:-:S04]  /*4000*/  IMAD.WIDE.U32 R220, R218, UR43, R22 ;  /* 0x0000002bdadc7c25 */ /* 0x000fc8000f8e0016 */
[----:B------:R-:W-:Y:S02]  /*4010*/  IMAD R219, R219, UR43, R4 ;  /* 0x0000002bdbdb7c24 */ /* 0x000fe4000f8e0204 */
[----:B-1----:R-:W-:Y:S02]  /*4020*/  IMAD R7, R20, UR7, RZ ;  /* 0x0000000714077c24 */ /* 0x002fe4000f8e02ff */
[----:B------:R-:W-:Y:S02]  /*4030*/  IMAD.IADD R217, R221, 0x1, R219 ;  /* 0x00000001ddd97824 */ /* 0x000fe400078e02db */
[----:B------:R-:W-:Y:S02]  /*4040*/  IMAD.MOV.U32 R216, RZ, RZ, R220 ;  /* 0x000000ffffd87224 */ /* 0x000fe400078e00dc */
[C---:B------:R-:W-:Y:S02]  /*4050*/  IMAD R7, R222.reuse, R21, R7 ;  /* 0x00000015de077224 */ /* 0x040fe400078e0207 */
[----:B------:R-:W-:-:S04]  /*4060*/  IMAD.WIDE.U32 R4, R222, R20, R216 ;  /* 0x00000014de047225 */ /* 0x000fc800078e00d8 */
[----:B------:R-:W-:Y:S01]  /*4070*/  IMAD.IADD R5, R5, 0x1, R7 ;  /* 0x0000000105057824 */ /* 0x000fe200078e0207 */
[----:B---3--:R-:W-:-:S04]  /*4080*/  LEA R8, P1, R4, R18, 0x1 ;  /* 0x0000001204087211 */ /* 0x008fc800078208ff */
[----:B------:R-:W-:-:S05]  /*4090*/  LEA.HI.X R9, R4, R19, R5, 0x1, P1 ;  /* 0x0000001304097211 */ /* 0x000fca00008f0c05 */
[----:B------:R0:W3:Y:S01]  /*40a0*/  @P2 LDG.E.LTC128B.U16 R12, desc[UR36][R8.64] ;  /* 0x00000024080c2981 */ /* 0x0000e2000c1e1520 */
[----:B------:R-:W-:Y:S01]  /*40b0*/  BSSY B1, `(.L_x_35) ;  /* 0x0000011000017945 */ /* 0x000fe20003800000 */
[----:B0-----:R-:W-:-:S04]  /*40c0*/  LEA R8, P1, R6, UR4, 0x1 ;  /* 0x0000000406087c11 */ /* 0x001fc8000f8208ff */
[----:B------:R-:W-:Y:S01]  /*40d0*/  LEA.HI.X R9, R6, UR5, R10, 0x1, P1 ;  /* 0x0000000506097c11 */ /* 0x000fe200088f0c0a */
[----:B---3--:R-:W-:-:S04]  /*40e0*/  IMAD.U32 R4, R12, 0x10000, RZ ;  /* 0x000100000c047824 */ /* 0x008fc800078e00ff */
[----:B------:R-:W-:-:S04]  /*40f0*/  FMUL R4, R4, R16 ;  /* 0x0000001004047220 */ /* 0x000fc80000400000 */
[----:B--2---:R-:W-:-:S05]  /*4100*/  FFMA R4, R11, R2, R4 ;  /* 0x000000020b047223 */ /* 0x004fca0000000004 */
[----:B------:R-:W-:-:S05]  /*4110*/  F2FP.BF16.F32.PACK_AB R4, RZ, R4 ;  /* 0x00000004ff04723e */ /* 0x000fca00000010ff */
[----:B------:R0:W-:Y:S02]  /*4120*/  @P2 STG.E.U16 desc[UR36][R8.64], R4 ;  /* 0x0000000408002986 */ /* 0x0001e4000c101524 */
[----:B0-----:R-:W-:-:S04]  /*4130*/  IMAD.WIDE.U32 R4, R222, R20, R22 ;  /* 0x00000014de047225 */ /* 0x001fc800078e0016 */
[----:B------:R-:W-:Y:S02]  /*4140*/  IMAD.IADD R5, R7, 0x1, R5 ;  /* 0x0000000107057824 */ /* 0x000fe400078e0205 */
[----:B------:R-:W-:-:S04]  /*4150*/  IMAD.WIDE.U32 R4, R218, UR43, R4 ;  /* 0x0000002bda047c25 */ /* 0x000fc8000f8e0004 */
[----:B------:R-:W-:Y:S01]  /*4160*/  IMAD.IADD R5, R219, 0x1, R5 ;  /* 0x00000001db057824 */ /* 0x000fe200078e0205 */
[----:B------:R-:W-:-:S04]  /*4170*/  LEA R10, P1, R4, R18, 0x1 ;  /* 0x00000012040a7211 */ /* 0x000fc800078208ff */
[----:B------:R-:W-:Y:S02]  /*4180*/  LEA.HI.X R11, R4, R19, R5, 0x1, P1 ;  /* 0x00000013040b7211 */ /* 0x000fe400008f0c05 */
[----:B------:R-:W-:-:S13]  /*4190*/  ISETP.GT.AND P1, PT, R0, 0x1, P0 ;  /* 0x000000010000780c */ /* 0x000fda0000724270 */
[----:B------:R-:W-:Y:S05]  /*41a0*/  @!P1 BRA `(.L_x_36) ;  /* 0x0000000000049947 */ /* 0x000fea0003800000 */
[----:B------:R0:W5:Y:S02]  /*41b0*/  LDG.E.LTC128B.U16 R12, desc[UR36][R10.64+0x2] ;  /* 0x000002240a0c7981 */ /* 0x000164000c1e1520 */
.L_x_36:
[----:B------:R-:W-:Y:S05]  /*41c0*/  BSYNC B1 ;  /* 0x0000000000017941 */ /* 0x000fea0003800000 */
.L_x_35:
[----:B------:R-:W2:Y:S01]  /*41d0*/  LDL.LU R5, [R1+0x184] ;  /* 0x0001840001057983 */ /* 0x000ea20000300800 */
[----:B-----5:R-:W-:Y:S01]  /*41e0*/  IMAD.U32 R4, R12, 0x10000, RZ ;  /* 0x000100000c047824 */ /* 0x020fe200078e00ff */
[C---:B------:R-:W-:Y:S01]  /*41f0*/  SHF.L.U64.HI R227, R20.reuse, 0x3, R21 ;  /* 0x0000000314e37819 */ /* 0x040fe20000010215 */
[----:B------:R-:W-:Y:S01]  /*4200*/  IMAD.SHL.U32 R226, R20, 0x8, RZ ;  /* 0x0000000814e27824 */ /* 0x000fe200078e00ff */
[----:B------:R-:W3:Y:S01]  /*4210*/  LDL.LU R14, [R1+0x188] ;  /* 0x00018800010e7983 */ /* 0x000ee20000300800 */
[----:B------:R-:W-:-:S04]  /*4220*/  FMUL R4, R4, R16 ;  /* 0x0000001004047220 */ /* 0x000fc80000400000 */
[----:B--2---:R-:W-:Y:S01]  /*4230*/  FFMA R4, R5, R2, R4 ;  /* 0x0000000205047223 */ /* 0x004fe20000000004 */
[----:B------:R-:W-:-:S04]  /*4240*/  @P1 IMAD.MOV.U32 R5, RZ, RZ, R9 ;  /* 0x000000ffff051224 */ /* 0x000fc800078e0009 */
[----:B------:R-:W-:-:S04]  /*4250*/  F2FP.BF16.F32.PACK_AB R4, RZ, R4 ;  /* 0x00000004ff04723e */ /* 0x000fc800000010ff */
[----:B------:R-:W-:Y:S01]  /*4260*/  PRMT R6, R4, 0x7610, R6 ;  /* 0x0000761004067816 */ /* 0x000fe20000000006 */
[----:B------:R-:W-:-:S05]  /*4270*/  @P1 IMAD.MOV.U32 R4, RZ, RZ, R8 ;  /* 0x000000ffff041224 */ /* 0x000fca00078e0008 */
[----:B------:R1:W-:Y:S01]  /*4280*/  @P1 STG.E.U16 desc[UR36][R4.64+0x2], R6 ;  /* 0x0000020604001986 */ /* 0x0003e2000c101524 */
[----:B------:R-:W-:-:S04]  /*4290*/  ISETP.GT.AND P1, PT, R3, 0x8, PT ;  /* 0x000000080300780c */ /* 0x000fc80003f24270 */
[----:B------:R-:W-:Y:S01]  /*42a0*/  ISETP.GT.AND P2, PT, R0, RZ, P1 ;  /* 0x000000ff0000720c */ /* 0x000fe20000f44270 */
[----:B-1----:R-:W-:-:S04]  /*42b0*/  IMAD.WIDE.U32 R4, R222, R20, R226 ;  /* 0x00000014de047225 */ /* 0x002fc800078e00e2 */
[----:B------:R-:W-:Y:S01]  /*42c0*/  IMAD.IADD R13, R7, 0x1, R5 ;  /* 0x00000001070d7824 */ /* 0x000fe200078e0205 */
[----:B------:R-:W-:-:S05]  /*42d0*/  IADD3 R5, P3, R220, R4, RZ ;  /* 0x00000004dc057210 */ /* 0x000fca0007f7e0ff */
[----:B------:R-:W-:Y:S01]  /*42e0*/  IMAD.X R7, R13, 0x1, R217, P3 ;  /* 0x000000010d077824 */ /* 0x000fe200018e06d9 */
[----:B------:R-:W-:-:S04]  /*42f0*/  LEA R6, P3, R5, R18, 0x1 ;  /* 0x0000001205067211 */ /* 0x000fc800078608ff */
[----:B------:R-:W-:-:S05]  /*4300*/  LEA.HI.X R7, R5, R19, R7, 0x1, P3 ;  /* 0x0000001305077211 */ /* 0x000fca00018f0c07 */
[----:B------:R1:W2:Y:S01]  /*4310*/  @P2 LDG.E.LTC128B.U16 R12, desc[UR36][R6.64] ;  /* 0x00000024060c2981 */ /* 0x0002a2000c1e1520 */
[----:B------:R-:W-:Y:S01]  /*4320*/  IADD3 R4, P3, R22, R4, RZ ;  /* 0x0000000416047210 */ /* 0x000fe20007f7e0ff */
[----:B------:R-:W-:Y:S01]  /*4330*/  IMAD.U32 R229, RZ, RZ, UR8 ;  /* 0x00000008ffe57e24 */ /* 0x000fe2000f8e00ff */
[----:B------:R-:W-:Y:S01]  /*4340*/  ISETP.GT.AND P4, PT, R0, 0x1, P1 ;  /* 0x000000010000780c */ /* 0x000fe20000f84270 */
[----:B------:R-:W-:Y:S01]  /*4350*/  IMAD.U32 R228, RZ, RZ, UR9 ;  /* 0x00000009ffe47e24 */ /* 0x000fe2000f8e00ff */
[----:B------:R-:W-:Y:S01]  /*4360*/  BSSY B1, `(.L_x_37) ;  /* 0x0000013000017945 */ /* 0x000fe20003800000 */
[----:B------:R-:W-:Y:S02]  /*4370*/  IMAD.X R5, R23, 0x1, R13, P3 ;  /* 0x0000000117057824 */ /* 0x000fe400018e060d */
[----:B------:R-:W-:Y:S02]  /*4380*/  IMAD.SHL.U32 R229, R229, 0x10, RZ ;  /* 0x00000010e5e57824 */ /* 0x000fe400078e00ff */
[----:B------:R-:W-:-:S04]  /*4390*/  IMAD.WIDE.U32 R4, R218, UR43, R4 ;  /* 0x0000002bda047c25 */ /* 0x000fc8000f8e0004 */
[----:B------:R-:W-:Y:S01]  /*43a0*/  IMAD.IADD R5, R219, 0x1, R5 ;  /* 0x00000001db057824 */ /* 0x000fe200078e0205 */
[----:B-1----:R-:W-:-:S04]  /*43b0*/  LEA R6, P3, R4, R18, 0x1 ;  /* 0x0000001204067211 */ /* 0x002fc800078608ff */
[----:B------:R-:W-:Y:S01]  /*43c0*/  LEA.HI.X R7, R4, R19, R5, 0x1, P3 ;  /* 0x0000001304077211 */ /* 0x000fe200018f0c05 */
[----:B------:R-:W-:-:S05]  /*43d0*/  IMAD.U32 R4, RZ, RZ, UR8 ;  /* 0x00000008ff047e24 */ /* 0x000fca000f8e00ff */
[----:B------:R-:W-:Y:S02]  /*43e0*/  SHF.L.U64.HI R228, R4, 0x4, R228 ;  /* 0x0000000404e47819 */ /* 0x000fe400000102e4 */
[----:B------:R-:W-:Y:S01]  /*43f0*/  IADD3 R4, P3, R229, R8, RZ ;  /* 0x00000008e5047210 */ /* 0x000fe20007f7e0ff */
[----:B--2---:R-:W-:-:S04]  /*4400*/  IMAD.U32 R5, R12, 0x10000, RZ ;  /* 0x000100000c057824 */ /* 0x004fc800078e00ff */
[----:B------:R-:W-:-:S04]  /*4410*/  FMUL R5, R5, R16 ;  /* 0x0000001005057220 */ /* 0x000fc80000400000 */
[----:B---3--:R-:W-:-:S05]  /*4420*/  FFMA R5, R14, R2, R5 ;  /* 0x000000020e057223 */ /* 0x008fca0000000005 */
[----:B------:R-:W-:-:S04]  /*4430*/  F2FP.BF16.F32.PACK_AB R5, RZ, R5 ;  /* 0x00000005ff05723e */ /* 0x000fc800000010ff */
[----:B------:R-:W-:Y:S01]  /*4440*/  PRMT R13, R5, 0x7610, R13 ;  /* 0x00007610050d7816 */ /* 0x000fe2000000000d */
[----:B------:R-:W-:-:S05]  /*4450*/  IMAD.X R5, R228, 0x1, R9, P3 ;  /* 0x00000001e4057824 */ /* 0x000fca00018e0609 */
[----:B------:R1:W-:Y:S01]  /*4460*/  @P2 STG.E.U16 desc[UR36][R4.64], R13 ;  /* 0x0000000d04002986 */ /* 0x0003e2000c101524 */
[----:B------:R-:W-:Y:S05]  /*4470*/  @!P4 BRA `(.L_x_38) ;  /* 0x000000000004c947 */ /* 0x000fea0003800000 */
[----:B------:R2:W5:Y:S02]  /*4480*/  LDG.E.LTC128B.U16 R12, desc[UR36][R6.64+0x2] ;  /* 0x00000224060c7981 */ /* 0x000564000c1e1520 */
.L_x_38:
[----:B------:R-:W-:Y:S05]  /*4490*/  BSYNC B1 ;  /* 0x0000000000017941 */ /* 0x000fea0003800000 */
.L_x_37:
[----:B------:R-:W3:Y:S01]  /*44a0*/  LDL.LU R14, [R1+0x18c] ;  /* 0x00018c00010e7983 */ /* 0x000ee20000300800 */
[----:B-1---5:R-:W-:Y:S01]  /*44b0*/  IMAD.U32 R13, R12, 0x10000, RZ ;  /* 0x000100000c0d7824 */ /* 0x022fe200078e00ff */
[----:B------:R-:W-:Y:S01]  /*44c0*/  ISETP.GT.AND P2, PT, R0, 0x8, P0 ;  /* 0x000000080000780c */ /* 0x000fe20000744270 */
[----:B------:R-:W-:Y:S02]  /*44d0*/  BSSY B1, `(.L_x_39) ;  /* 0x0000007000017945 */ /* 0x000fe40003800000 */
[----:B------:R-:W-:-:S04]  /*44e0*/  FMUL R13, R13, R16 ;  /* 0x000000100d0d7220 */ /* 0x000fc80000400000 */
[----:B---3--:R-:W-:-:S05]  /*44f0*/  FFMA R13, R14, R2, R13 ;  /* 0x000000020e0d7223 */ /* 0x008fca000000000d */
[----:B------:R-:W-:-:S05]  /*4500*/  F2FP.BF16.F32.PACK_AB R13, RZ, R13 ;  /* 0x0000000dff0d723e */ /* 0x000fca00000010ff */
[----:B------:R1:W-:Y:S01]  /*4510*/  @P4 STG.E.U16 desc[UR36][R4.64+0x2], R13 ;  /* 0x0000020d04004986 */ /* 0x0003e2000c101524 */
[----:B------:R-:W-:Y:S05]  /*4520*/  @!P2 BRA `(.L_x_40) ;  /* 0x000000000004a947 */ /* 0x000fea0003800000 */
[----:B------:R3:W5:Y:S02]  /*4530*/  LDG.E.LTC128B.U16 R12, desc[UR36][R10.64+0x10] ;  /* 0x000010240a0c7981 */ /* 0x000764000c1e1520 */
.L_x_40:
[----:B------:R-:W-:Y:S05]  /*4540*/  BSYNC B1 ;  /* 0x0000000000017941 */ /* 0x000fea0003800000 */
.L_x_39:
[----:B------:R-:W4:Y:S01]  /*4550*/  LDL.LU R14, [R1+0x190] ;  /* 0x00019000010e7983 */ /* 0x000f220000300800 */
[----:B-1---5:R-:W-:Y:S01]  /*4560*/  IMAD.U32 R13, R12, 0x10000, RZ ;  /* 0x000100000c0d7824 */ /* 0x022fe200078e00ff */
[----:B------:R-:W-:Y:S01]  /*4570*/  ISETP.GT.AND P3, PT, R0, 0x9, P0 ;  /* 0x000000090000780c */ /* 0x000fe20000764270 */
[----:B------:R-:W-:Y:S02]  /*4580*/  BSSY B1, `(.L_x_41) ;  /* 0x0000007000017945 */ /* 0x000fe40003800000 */
[----:B------:R-:W-:-:S04]  /*4590*/  FMUL R13, R13, R16 ;  /* 0x000000100d0d7220 */ /* 0x000fc80000400000 */
[----:B----4-:R-:W-:-:S05]  /*45a0*/  FFMA R13, R14, R2, R13 ;  /* 0x000000020e0d7223 */ /* 0x010fca000000000d */
[----:B------:R-:W-:-:S05]  /*45b0*/  F2FP.BF16.F32.PACK_AB R13, RZ, R13 ;  /* 0x0000000dff0d723e */ /* 0x000fca00000010ff */
[----:B------:R1:W-:Y:S01]  /*45c0*/  @P2 STG.E.U16 desc[UR36][R8.64+0x10], R13 ;  /* 0x0000100d08002986 */ /* 0x0003e2000c101524 */
[----:B------:R-:W-:Y:S05]  /*45d0*/  @!P3 BRA `(.L_x_42) ;  /* 0x000000000004b947 */ /* 0x000fea0003800000 */
[----:B------:R4:W5:Y:S02]  /*45e0*/  LDG.E.LTC128B.U16 R12, desc[UR36][R10.64+0x12] ;  /* 0x000012240a0c7981 */ /* 0x000964000c1e1520 */
.L_x_42:
[----:B------:R-:W-:Y:S05]  /*45f0*/  BSYNC B1 ;  /* 0x0000000000017941 */ /* 0x000fea0003800000 */
.L_x_41:
[----:B------:R-:W2:Y:S01]  /*4600*/  LDL.LU R14, [R1+0x194] ;  /* 0x00019400010e7983 */ /* 0x000ea20000300800 */
[----:B-1---5:R-:W-:Y:S01]  /*4610*/  IMAD.U32 R13, R12, 0x10000, RZ ;  /* 0x000100000c0d7824 */ /* 0x022fe200078e00ff */
[----:B------:R-:W-:Y:S01]  /*4620*/  ISETP.GT.AND P2, PT, R0, 0x8, P1 ;  /* 0x000000080000780c */ /* 0x000fe20000f44270 */
[----:B------:R-:W-:Y:S02]  /*4630*/  BSSY B1, `(.L_x_43) ;  /* 0x0000007000017945 */ /* 0x000fe40003800000 */
[----:B------:R-:W-:-:S04]  /*4640*/  FMUL R13, R13, R16 ;  /* 0x000000100d0d7220 */ /* 0x000fc80000400000 */
[----:B--2---:R-:W-:-:S05]  /*4650*/  FFMA R13, R14, R2, R13 ;  /* 0x000000020e0d7223 */ /* 0x004fca000000000d */
[----:B------:R-:W-:-:S05]  /*4660*/  F2FP.BF16.F32.PACK_AB R13, RZ, R13 ;  /* 0x0000000dff0d723e */ /* 0x000fca00000010ff */
[----:B------:R1:W-:Y:S01]  /*4670*/  @P3 STG.E.U16 desc[UR36][R8.64+0x12], R13 ;  /* 0x0000120d08003986 */ /* 0x0003e2000c101524 */
[----:B------:R-:W-:Y:S05]  /*4680*/  @!P2 BRA `(.L_x_44) ;  /* 0x000000000004a947 */ /* 0x000fea0003800000 */
[----:B------:R2:W5:Y:S02]  /*4690*/  LDG.E.LTC128B.U16 R12, desc[UR36][R6.64+0x10] ;  /* 0x00001024060c7981 */ /* 0x000564000c1e1520 */
.L_x_44:
[----:B------:R-:W-:Y:S05]  /*46a0*/  BSYNC B1 ;  /* 0x0000000000017941 */ /* 0x000fea0003800000 */
.L_x_43:
        /* <DEDUP_REMOVED lines=10> */
.L_x_46:
[----:B------:R-:W-:Y:S05]  /*4750*/  BSYNC B1 ;  /* 0x0000000000017941 */ /* 0x000fea0003800000 */
.L_x_45:
        /* <DEDUP_REMOVED lines=10> */
.L_x_48:
[----:B------:R-:W-:Y:S05]  /*4800*/  BSYNC B1 ;  /* 0x0000000000017941 */ /* 0x000fea0003800000 */
.L_x_47:
        /* <DEDUP_REMOVED lines=10> */
.L_x_50:
[----:B------:R-:W-:Y:S05]  /*48b0*/  BSYNC B1 ;  /* 0x0000000000017941 */ /* 0x000fea0003800000 */
.L_x_49:
        /* <DEDUP_REMOVED lines=10> */
.L_x_52:
[----:B------:R-:W-:Y:S05]  /*4960*/  BSYNC B1 ;  /* 0x0000000000017941 */ /* 0x000fea0003800000 */
.L_x_51:
        /* <DEDUP_REMOVED lines=10> */
.L_x_54:
[----:B------:R-:W-:Y:S05]  /*4a10*/  BSYNC B1 ;  /* 0x0000000000017941 */ /* 0x000fea0003800000 */
.L_x_53:
        /* <DEDUP_REMOVED lines=10> */
.L_x_56:
[----:B------:R-:W-:Y:S05]  /*4ac0*/  BSYNC B1 ;  /* 0x0000000000017941 */ /* 0x000fea0003800000 */
.L_x_55:
        /* <DEDUP_REMOVED lines=10> */
.L_x_58:
[----:B------:R-:W-:Y:S05]  /*4b70*/  BSYNC B1 ;  /* 0x0000000000017941 */ /* 0x000fea0003800000 */
.L_x_57:
        /* <DEDUP_REMOVED lines=10> */
.L_x_60:
[----:B------:R-:W-:Y:S05]  /*4c20*/  BSYNC B1 ;  /* 0x0000000000017941 */ /* 0x000fea0003800000 */
.L_x_59:
        /* <DEDUP_REMOVED lines=10> */
.L_x_62:
[----:B------:R-:W-:Y:S05]  /*4cd0*/  BSYNC B1 ;  /* 0x0000000000017941 */ /* 0x000fea0003800000 */
.L_x_61:
        /* <DEDUP_REMOVED lines=10> */
.L_x_64:
[----:B------:R-:W-:Y:S05]  /*4d80*/  BSYNC B1 ;  /* 0x0000000000017941 */ /* 0x000fea0003800000 */
.L_x_63:
        /* <DEDUP_REMOVED lines=10> */
.L_x_66:
[----:B------:R-:W-:Y:S05]  /*4e30*/  BSYNC B1 ;  /* 0x0000000000017941 */ /* 0x000fea0003800000 */
.L_x_65:
        /* <DEDUP_REMOVED lines=10> */
.L_x_68:
[----:B------:R-:W-:Y:S05]  /*4ee0*/  BSYNC B1 ;  /* 0x0000000000017941 */ /* 0x000fea0003800000 */
.L_x_67:
        /* <DEDUP_REMOVED lines=10> */
.L_x_70:
[----:B------:R-:W-:Y:S05]  /*4f90*/  BSYNC B1 ;  /* 0x0000000000017941 */ /* 0x000fea0003800000 */
.L_x_69:
        /* <DEDUP_REMOVED lines=10> */
.L_x_72:
[----:B------:R-:W-:Y:S05]  /*5040*/  BSYNC B1 ;  /* 0x0000000000017941 */ /* 0x000fea0003800000 */
.L_x_71:
        /* <DEDUP_REMOVED lines=10> */
.L_x_74:
[----:B------:R-:W-:Y:S05]  /*50f0*/  BSYNC B1 ;  /* 0x0000000000017941 */ /* 0x000fea0003800000 */
.L_x_73:
        /* <DEDUP_REMOVED lines=10> */
.L_x_76:
[----:B------:R-:W-:Y:S05]  /*51a0*/  BSYNC B1 ;  /* 0x0000000000017941 */ /* 0x000fea0003800000 */
.L_x_75:
        /* <DEDUP_REMOVED lines=10> */
.L_x_78:
[----:B------:R-:W-:Y:S05]  /*5250*/  BSYNC B1 ;  /* 0x0000000000017941 */ /* 0x000fea0003800000 */
.L_x_77:
        /* <DEDUP_REMOVED lines=10> */
.L_x_80:
[----:B------:R-:W-:Y:S05]  /*5300*/  BSYNC B1 ;  /* 0x0000000000017941 */ /* 0x000fea0003800000 */
.L_x_79:
        /* <DEDUP_REMOVED lines=10> */
.L_x_82:
[----:B------:R-:W-:Y:S05]  /*53b0*/  BSYNC B1 ;  /* 0x0000000000017941 */ /* 0x000fea0003800000 */
.L_x_81:
        /* <DEDUP_REMOVED lines=10> */
.L_x_84:
[----:B------:R-:W-:Y:S05]  /*5460*/  BSYNC B1 ;  /* 0x0000000000017941 */ /* 0x000fea0003800000 */
.L_x_83:
        /* <DEDUP_REMOVED lines=10> */
.L_x_86:
[----:B------:R-:W-:Y:S05]  /*5510*/  BSYNC B1 ;  /* 0x0000000000017941 */ /* 0x000fea0003800000 */
.L_x_85:
        /* <DEDUP_REMOVED lines=10> */
.L_x_88:
[----:B------:R-:W-:Y:S05]  /*55c0*/  BSYNC B1 ;  /* 0x0000000000017941 */ /* 0x000fea0003800000 */
.L_x_87:
        /* <DEDUP_REMOVED lines=10> */
.L_x_90:
[----:B------:R-:W-:Y:S05]  /*5670*/  BSYNC B1 ;  /* 0x0000000000017941 */ /* 0x000fea0003800000 */
.L_x_89:
        /* <DEDUP_REMOVED lines=10> */
.L_x_92:
[----:B------:R-:W-:Y:S05]  /*5720*/  BSYNC B1 ;  /* 0x0000000000017941 */ /* 0x000fea0003800000 */
.L_x_91:
        /* <DEDUP_REMOVED lines=10> */
.L_x_94:
[----:B------:R-:W-:Y:S05]  /*57d0*/  BSYNC B1 ;  /* 0x0000000000017941 */ /* 0x000fea0003800000 */
.L_x_93:
        /* <DEDUP_REMOVED lines=10> */
.L_x_96:
[----:B------:R-:W-:Y:S05]  /*5880*/  BSYNC B1 ;  /* 0x0000000000017941 */ /* 0x000fea0003800000 */
.L_x_95:
        /* <DEDUP_REMOVED lines=10> */
.L_x_98:
[----:B------:R-:W-:Y:S05]  /*5930*/  BSYNC B1 ;  /* 0x0000000000017941 */ /* 0x000fea0003800000 */
.L_x_97:
        /* <DEDUP_REMOVED lines=10> */
.L_x_100:
[----:B------:R-:W-:Y:S05]  /*59e0*/  BSYNC B1 ;  /* 0x0000000000017941 */ /* 0x000fea0003800000 */
.L_x_99:
        /* <DEDUP_REMOVED lines=10> */
.L_x_102:
[----:B------:R-:W-:Y:S05]  /*5a90*/  BSYNC B1 ;  /* 0x0000000000017941 */ /* 0x000fea0003800000 */
.L_x_101:
        /* <DEDUP_REMOVED lines=10> */
.L_x_104:
[----:B------:R-:W-:Y:S05]  /*5b40*/  BSYNC B1 ;  /* 0x0000000000017941 */ /* 0x000fea0003800000 */
.L_x_103:
        /* <DEDUP_REMOVED lines=10> */
.L_x_106:
[----:B------:R-:W-:Y:S05]  /*5bf0*/  BSYNC B1 ;  /* 0x0000000000017941 */ /* 0x000fea0003800000 */
.L_x_105:
        /* <DEDUP_REMOVED lines=10> */
.L_x_108:
[----:B------:R-:W-:Y:S05]  /*5ca0*/  BSYNC B1 ;  /* 0x0000000000017941 */ /* 0x000fea0003800000 */
.L_x_107:
        /* <DEDUP_REMOVED lines=10> */
.L_x_110:
[----:B------:R-:W-:Y:S05]  /*5d50*/  BSYNC B1 ;  /* 0x0000000000017941 */ /* 0x000fea0003800000 */
.L_x_109:
        /* <DEDUP_REMOVED lines=10> */
.L_x_112:
[----:B------:R-:W-:Y:S05]  /*5e00*/  BSYNC B1 ;  /* 0x0000000000017941 */ /* 0x000fea0003800000 */
.L_x_111:
        /* <DEDUP_REMOVED lines=10> */
.L_x_114:
[----:B------:R-:W-:Y:S05]  /*5eb0*/  BSYNC B1 ;  /* 0x0000000000017941 */ /* 0x000fea0003800000 */
.L_x_113:
        /* <DEDUP_REMOVED lines=10> */
.L_x_116:
[----:B------:R-:W-:Y:S05]  /*5f60*/  BSYNC B1 ;  /* 0x0000000000017941 */ /* 0x000fea0003800000 */
.L_x_115:
        /* <DEDUP_REMOVED lines=10> */
.L_x_118:
[----:B------:R-:W-:Y:S05]  /*6010*/  BSYNC B1 ;  /* 0x0000000000017941 */ /* 0x000fea0003800000 */
.L_x_117:
        /* <DEDUP_REMOVED lines=10> */
.L_x_120:
[----:B------:R-:W-:Y:S05]  /*60c0*/  BSYNC B1 ;  /* 0x0000000000017941 */ /* 0x000fea0003800000 */
.L_x_119:
        /* <DEDUP_REMOVED lines=10> */
.L_x_122:
[----:B------:R-:W-:Y:S05]  /*6170*/  BSYNC B1 ;  /* 0x0000000000017941 */ /* 0x000fea0003800000 */
.L_x_121:
        /* <DEDUP_REMOVED lines=10> */
.L_x_124:
[----:B------:R-:W-:Y:S05]  /*6220*/  BSYNC B1 ;  /* 0x0000000000017941 */ /* 0x000fea0003800000 */
.L_x_123:
        /* <DEDUP_REMOVED lines=10> */
.L_x_126:
[----:B------:R-:W-:Y:S05]  /*62d0*/  BSYNC B1 ;  /* 0x0000000000017941 */ /* 0x000fea0003800000 */
.L_x_125:
        /* <DEDUP_REMOVED lines=10> */
.L_x_128:
[----:B------:R-:W-:Y:S05]  /*6380*/  BSYNC B1 ;  /* 0x0000000000017941 */ /* 0x000fea0003800000 */
.L_x_127:
        /* <DEDUP_REMOVED lines=10> */
.L_x_130:
[----:B------:R-:W-:Y:S05]  /*6430*/  BSYNC B1 ;  /* 0x0000000000017941 */ /* 0x000fea0003800000 */
.L_x_129:
        /* <DEDUP_REMOVED lines=10> */
.L_x_132:
[----:B------:R-:W-:Y:S05]  /*64e0*/  BSYNC B1 ;  /* 0x0000000000017941 */ /* 0x000fea0003800000 */
.L_x_131:
        /* <DEDUP_REMOVED lines=10> */
.L_x_134:
[----:B------:R-:W-:Y:S05]  /*6590*/  BSYNC B1 ;  /* 0x0000000000017941 */ /* 0x000fea0003800000 */
.L_x_133:
        /* <DEDUP_REMOVED lines=10> */
.L_x_136:
[----:B------:R-:W-:Y:S05]  /*6640*/  BSYNC B1 ;  /* 0x0000000000017941 */ /* 0x000fea0003800000 */
.L_x_135:
        /* <DEDUP_REMOVED lines=10> */
.L_x_138:
[----:B------:R-:W-:Y:S05]  /*66f0*/  BSYNC B1 ;  /* 0x0000000000017941 */ /* 0x000fea0003800000 */
.L_x_137:
        /* <DEDUP_REMOVED lines=10> */
.L_x_140:
[----:B------:R-:W-:Y:S05]  /*67a0*/  BSYNC B1 ;  /* 0x0000000000017941 */ /* 0x000fea0003800000 */
.L_x_139:
        /* <DEDUP_REMOVED lines=10> */
.L_x_142:
[----:B------:R-:W-:Y:S05]  /*6850*/  BSYNC B1 ;  /* 0x0000000000017941 */ /* 0x000fea0003800000 */
.L_x_141:
        /* <DEDUP_REMOVED lines=10> */
.L_x_144:
[----:B------:R-:W-:Y:S05]  /*6900*/  BSYNC B1 ;  /* 0x0000000000017941 */ /* 0x000fea0003800000 */
.L_x_143:
        /* <DEDUP_REMOVED lines=10> */
.L_x_146:
[----:B------:R-:W-:Y:S05]  /*69b0*/  BSYNC B1 ;  /* 0x0000000000017941 */ /* 0x000fea0003800000 */
.L_x_145:
        /* <DEDUP_REMOVED lines=10> */
.L_x_148:
[----:B------:R-:W-:Y:S05]  /*6a60*/  BSYNC B1 ;  /* 0x0000000000017941 */ /* 0x000fea0003800000 */
.L_x_147:
        /* <DEDUP_REMOVED lines=10> */
.L_x_150:
[----:B------:R-:W-:Y:S05]  /*6b10*/  BSYNC B1 ;  /* 0x0000000000017941 */ /* 0x000fea0003800000 */
.L_x_149:
        /* <DEDUP_REMOVED lines=10> */
.L_x_152:
[----:B------:R-:W-:Y:S05]  /*6bc0*/  BSYNC B1 ;  /* 0x0000000000017941 */ /* 0x000fea0003800000 */
.L_x_151:
        /* <DEDUP_REMOVED lines=10> */
.L_x_154:
[----:B------:R-:W-:Y:S05]  /*6c70*/  BSYNC B1 ;  /* 0x0000000000017941 */ /* 0x000fea0003800000 */
.L_x_153:
        /* <DEDUP_REMOVED lines=10> */
.L_x_156:
[----:B------:R-:W-:Y:S05]  /*6d20*/  BSYNC B1 ;  /* 0x0000000000017941 */ /* 0x000fea0003800000 */
.L_x_155:
        /* <DEDUP_REMOVED lines=10> */
.L_x_158:
[----:B------:R-:W-:Y:S05]  /*6dd0*/  BSYNC B1 ;  /* 0x0000000000017941 */ /* 0x000fea0003800000 */
.L_x_157:
        /* <DEDUP_REMOVED lines=10> */
.L_x_160:
[----:B------:R-:W-:Y:S05]  /*6e80*/  BSYNC B1 ;  /* 0x0000000000017941 */ /* 0x000fea0003800000 */
.L_x_159:
        /* <DEDUP_REMOVED lines=10> */
.L_x_162:
[----:B------:R-:W-:Y:S05]  /*6f30*/  BSYNC B1 ;  /* 0x0000000000017941 */ /* 0x000fea0003800000 */
.L_x_161:
        /* <DEDUP_REMOVED lines=10> */
.L_x_164:
[----:B------:R-:W-:Y:S05]  /*6fe0*/  BSYNC B1 ;  /* 0x0000000000017941 */ /* 0x000fea0003800000 */
.L_x_163:
        /* <DEDUP_REMOVED lines=10> */
.L_x_166:
[----:B------:R-:W-:Y:S05]  /*7090*/  BSYNC B1 ;  /* 0x0000000000017941 */ /* 0x000fea0003800000 */
.L_x_165:
        /* <DEDUP_REMOVED lines=10> */
.L_x_168:
[----:B------:R-:W-:Y:S05]  /*7140*/  BSYNC B1 ;  /* 0x0000000000017941 */ /* 0x000fea0003800000 */
.L_x_167:
        /* <DEDUP_REMOVED lines=10> */
.L_x_170:
[----:B------:R-:W-:Y:S05]  /*71f0*/  BSYNC B1 ;  /* 0x0000000000017941 */ /* 0x000fea0003800000 */
.L_x_169:
        /* <DEDUP_REMOVED lines=10> */
.L_x_172:
[----:B------:R-:W-:Y:S05]  /*72a0*/  BSYNC B1 ;  /* 0x0000000000017941 */ /* 0x000fea0003800000 */
.L_x_171:
        /* <DEDUP_REMOVED lines=10> */
.L_x_174:
[----:B------:R-:W-:Y:S05]  /*7350*/  BSYNC B1 ;  /* 0x0000000000017941 */ /* 0x000fea0003800000 */
.L_x_173:
        /* <DEDUP_REMOVED lines=10> */
.L_x_176:
[----:B------:R-:W-:Y:S05]  /*7400*/  BSYNC B1 ;  /* 0x0000000000017941 */ /* 0x000fea0003800000 */
.L_x_175:
        /* <DEDUP_REMOVED lines=10> */
.L_x_178:
[----:B------:R-:W-:Y:S05]  /*74b0*/  BSYNC B1 ;  /* 0x0000000000017941 */ /* 0x000fea0003800000 */
.L_x_177:
        /* <DEDUP_REMOVED lines=10> */
.L_x_180:
[----:B------:R-:W-:Y:S05]  /*7560*/  BSYNC B1 ;  /* 0x0000000000017941 */ /* 0x000fea0003800000 */
.L_x_179:
        /* <DEDUP_REMOVED lines=10> */
.L_x_182:
[----:B------:R-:W-:Y:S05]  /*7610*/  BSYNC B1 ;  /* 0x0000000000017941 */ /* 0x000fea0003800000 */
.L_x_181:
        /* <DEDUP_REMOVED lines=10> */
.L_x_184:
[----:B------:R-:W-:Y:S05]  /*76c0*/  BSYNC B1 ;  /* 0x0000000000017941 */ /* 0x000fea0003800000 */
.L_x_183:
        /* <DEDUP_REMOVED lines=10> */
.L_x_186:
[----:B------:R-:W-:Y:S05]  /*7770*/  BSYNC B1 ;  /* 0x0000000000017941 */ /* 0x000fea0003800000 */
.L_x_185:
        /* <DEDUP_REMOVED lines=10> */
.L_x_188:
[----:B------:R-:W-:Y:S05]  /*7820*/  BSYNC B1 ;  /* 0x0000000000017941 */ /* 0x000fea0003800000 */
.L_x_187:
        /* <DEDUP_REMOVED lines=10> */
.L_x_190:
[----:B------:R-:W-:Y:S05]  /*78d0*/  BSYNC B1 ;  /* 0x0000000000017941 */ /* 0x000fea0003800000 */
.L_x_189:
        /* <DEDUP_REMOVED lines=10> */
.L_x_192:
[----:B------:R-:W-:Y:S05]  /*7980*/  BSYNC B1 ;  /* 0x0000000000017941 */ /* 0x000fea0003800000 */
.L_x_191:
        /* <DEDUP_REMOVED lines=10> */
.L_x_194:
[----:B------:R-:W-:Y:S05]  /*7a30*/  BSYNC B1 ;  /* 0x0000000000017941 */ /* 0x000fea0003800000 */
.L_x_193:
        /* <DEDUP_REMOVED lines=10> */
.L_x_196:
[----:B------:R-:W-:Y:S05]  /*7ae0*/  BSYNC B1 ;  /* 0x0000000000017941 */ /* 0x000fea0003800000 */
.L_x_195:
        /* <DEDUP_REMOVED lines=10> */
.L_x_198:
[----:B------:R-:W-:Y:S05]  /*7b90*/  BSYNC B1 ;  /* 0x0000000000017941 */ /* 0x000fea0003800000 */
.L_x_197:
        /* <DEDUP_REMOVED lines=10> */
.L_x_200:
[----:B------:R-:W-:Y:S05]  /*7c40*/  BSYNC B1 ;  /* 0x0000000000017941 */ /* 0x000fea0003800000 */
.L_x_199:
        /* <DEDUP_REMOVED lines=10> */
.L_x_202:
[----:B------:R-:W-:Y:S05]  /*7cf0*/  BSYNC B1 ;  /* 0x0000000000017941 */ /* 0x000fea0003800000 */
.L_x_201:
        /* <DEDUP_REMOVED lines=10> */
.L_x_204:
[----:B------:R-:W-:Y:S05]  /*7da0*/  BSYNC B1 ;  /* 0x0000000000017941 */ /* 0x000fea0003800000 */
.L_x_203:
        /* <DEDUP_REMOVED lines=10> */
.L_x_206:
[----:B------:R-:W-:Y:S05]  /*7e50*/  BSYNC B1 ;  /* 0x0000000000017941 */ /* 0x000fea0003800000 */
.L_x_205:
        /* <DEDUP_REMOVED lines=10> */
.L_x_208:
[----:B------:R-:W-:Y:S05]  /*7f00*/  BSYNC B1 ;  /* 0x0000000000017941 */ /* 0x000fea0003800000 */
.L_x_207:
        /* <DEDUP_REMOVED lines=10> */
.L_x_210:
[----:B------:R-:W-:Y:S05]  /*7fb0*/  BSYNC B1 ;  /* 0x0000000000017941 */ /* 0x000fea0003800000 */
.L_x_209:
        /* <DEDUP_REMOVED lines=10> */
.L_x_212:
[----:B------:R-:W-:Y:S05]  /*8060*/  BSYNC B1 ;  /* 0x0000000000017941 */ /* 0x000fea0003800000 */
.L_x_211:
        /* <DEDUP_REMOVED lines=10> */
.L_x_214:
[----:B------:R-:W-:Y:S05]  /*8110*/  BSYNC B1 ;  /* 0x0000000000017941 */ /* 0x000fea0003800000 */
.L_x_213:
        /* <DEDUP_REMOVED lines=10> */
.L_x_216:
[----:B------:R-:W-:Y:S05]  /*81c0*/  BSYNC B1 ;  /* 0x0000000000017941 */ /* 0x000fea0003800000 */
.L_x_215:
        /* <DEDUP_REMOVED lines=10> */
.L_x_218:
[----:B------:R-:W-:Y:S05]  /*8270*/  BSYNC B1 ;  /* 0x0000000000017941 */ /* 0x000fea0003800000 */
.L_x_217:
[----:B-1----:R-:W2:Y:S02]  /*8280*/  LDL.LU R13, [R1+0x2f4] ;  /* 0x0002f400010d7983 */ /* 0x002ea40000300800 */
[----:B0-2345:R-:W-:Y:S01]  /*8290*/  IMAD.U32 R10, R12, 0x10000, RZ ;  /* 0x000100000c0a7824 */ /* 0x03dfe200078e00ff */
[----:B------:R-:W-:Y:S01]  /*82a0*/  ISETP.GT.AND P2, PT, R0, 0xb8, P1 ;  /* 0x000000b80000780c */ /* 0x000fe20000f44270 */
[----:B------:R-:W-:Y:S02]  /*82b0*/  BSSY B1, `(.L_x_219) ;  /* 0x0000009000017945 */ /* 0x000fe40003800000 */
[----:B------:R-:W-:-:S04]  /*82c0*/  FMUL R10, R10, R16 ;  /* 0x000000100a0a7220 */ /* 0x000fc80000400000 */
[----:B------:R-:W-:-:S05]  /*82d0*/  FFMA R10, R13, R2, R10 ;  /* 0x000000020d0a7223 */ /* 0x000fca000000000a */
[----:B------:R-:W-:-:S04]  /*82e0*/  F2FP.BF16.F32.PACK_AB R10, RZ, R10 ;  /* 0x0000000aff0a723e */ /* 0x000fc800000010ff */
[----:B------:R-:W-:Y:S02]  /*82f0*/  PRMT R11, R10, 0x7610, R11 ;  /* 0x000076100a0b7816 */ /* 0x000fe4000000000b */
[----:B------:R-:W-:-:S03]  /*8300*/  PRMT R10, R12, 0x7610, R10 ;  /* 0x000076100c0a7816 */ /* 0x000fc6000000000a */
[----:B------:R0:W-:Y:S01]  /*8310*/  @P0 STG.E.U16 desc[UR36][R8.64+0x172], R11 ;  /* 0x0001720b08000986 */ /* 0x0001e2000c101524 */
[----:B------:R-:W-:Y:S05]  /*8320*/  @!P2 BRA `(.L_x_220) ;  /* 0x000000000004a947 */ /* 0x000fea0003800000 */
[----:B------:R1:W5:Y:S02]  /*8330*/  LDG.E.LTC128B.U16 R10, desc[UR36][R6.64+0x170] ;  /* 0x00017024060a7981 */ /* 0x000364000c1e1520 */
.L_x_220:
[----:B------:R-:W-:Y:S05]  /*8340*/  BSYNC B1 ;  /* 0x0000000000017941 */ /* 0x000fea0003800000 */
.L_x_219:
[----:B------:R-:W2:Y:S01]  /*8350*/  LDL.LU R13, [R1+0x2f8] ;  /* 0x0002f800010d7983 */ /* 0x000ea20000300800 */
[----:B0----5:R-:W-:Y:S01]  /*8360*/  IMAD.U32 R11, R10, 0x10000, RZ ;  /* 0x000100000a0b7824 */ /* 0x021fe200078e00ff */
[----:B------:R-:W-:Y:S01]  /*8370*/  ISETP.GT.AND P1, PT, R0, 0xb9, P1 ;  /* 0x000000b90000780c */ /* 0x000fe20000f24270 */
[----:B------:R-:W-:Y:S01]  /*8380*/  BSSY B1, `(.L_x_221) ;  /* 0x000000a000017945 */ /* 0x000fe20003800000 */
[----:B------:R-:W-:Y:S01]  /*8390*/  PRMT R12, R10, 0x7610, R12 ;  /* 0x000076100a0c7816 */ /* 0x000fe2000000000c */
[----:B------:R-:W-:-:S04]  /*83a0*/  FMUL R11, R11, R16 ;  /* 0x000000100b0b7220 */ /* 0x000fc80000400000 */
[----:B--2---:R-:W-:Y:S01]  /*83b0*/  FFMA R11, R13, R2, R11 ;  /* 0x000000020d0b7223 */ /* 0x004fe2000000000b */
[----:B------:R-:W-:-:S04]  /*83c0*/  IADD3 R13, P0, R222, 0x80, RZ ;  /* 0x00000080de0d7810 */ /* 0x000fc80007f1e0ff */
[----:B------:R-:W-:Y:S01]  /*83d0*/  F2FP.BF16.F32.PACK_AB R11, RZ, R11 ;  /* 0x0000000bff0b723e */ /* 0x000fe200000010ff */
[----:B------:R-:W-:-:S04]  /*83e0*/  IMAD.X R14, RZ, RZ, UR7, P0 ;  /* 0x00000007ff0e7e24 */ /* 0x000fc800080e06ff */
[----:B------:R0:W-:Y:S01]  /*83f0*/  @P2 STG.E.U16 desc[UR36][R4.64+0x170], R11 ;  /* 0x0001700b04002986 */ /* 0x0001e2000c101524 */
[----:B------:R-:W-:Y:S05]  /*8400*/  @!P1 BRA `(.L_x_222) ;  /* 0x0000000000049947 */ /* 0x000fea0003800000 */
[----:B------:R2:W5:Y:S02]  /*8410*/  LDG.E.LTC128B.U16 R12, desc[UR36][R6.64+0x172] ;  /* 0x00017224060c7981 */ /* 0x000564000c1e1520 */
.L_x_222:
[----:B------:R-:W-:Y:S05]  /*8420*/  BSYNC B1 ;  /* 0x0000000000017941 */ /* 0x000fea0003800000 */
.L_x_221:
[----:B------:R-:W3:Y:S01]  /*8430*/  LDL.LU R10, [R1+0x2fc] ;  /* 0x0002fc00010a7983 */ /* 0x000ee20000300800 */
[----:B-12--5:R-:W-:Y:S01]  /*8440*/  IMAD.U32 R6, R12, 0x10000, RZ ;  /* 0x000100000c067824 */ /* 0x026fe200078e00ff */
[----:B------:R-:W-:Y:S01]  /*8450*/  ISETP.GT.AND P0, PT, R3, 0x80, PT ;  /* 0x000000800300780c */ /* 0x000fe20003f04270 */
[----:B------:R-:W-:Y:S01]  /*8460*/  IMAD R14, R14, R20, RZ ;  /* 0x000000140e0e7224 */ /* 0x000fe200078e02ff */
[----:B------:R-:W2:Y:S01]  /*8470*/  LDL.LU R223, [R1] ;  /* 0x0000000001df7983 */ /* 0x000ea20000300800 */
[----:B0-----:R-:W-:Y:S01]  /*8480*/  FMUL R11, R6, R16 ;  /* 0x00000010060b7220 */ /* 0x001fe20000400000 */
[----:B------:R-:W-:Y:S01]  /*8490*/  IMAD.WIDE.U32 R6, R13, R20, R216 ;  /* 0x000000140d067225 */ /* 0x000fe200078e00d8 */
[----:B------:R-:W-:-:S03]  /*84a0*/  ISETP.GT.AND P4, PT, R0, RZ, P0 ;  /* 0x000000ff0000720c */ /* 0x000fc60000784270 */
[----:B------:R-:W-:-:S04]  /*84b0*/  IMAD R14, R13, R21, R14 ;  /* 0x000000150d0e7224 */ /* 0x000fc800078e020e */
[----:B------:R-:W-:Y:S02]  /*84c0*/  IMAD.IADD R15, R7, 0x1, R14 ;  /* 0x00000001070f7824 */ /* 0x000fe400078e020e */
[----:B---3--:R-:W-:Y:S01]  /*84d0*/  FFMA R11, R10, R2, R11 ;  /* 0x000000020a0b7223 */ /* 0x008fe2000000000b */
[----:B------:R-:W-:-:S04]  /*84e0*/  LEA R10, P2, R6, R18, 0x1 ;  /* 0x00000012060a7211 */ /* 0x000fc800078408ff */
[----:B------:R-:W-:Y:S02]  /*84f0*/  F2FP.BF16.F32.PACK_AB R7, RZ, R11 ;  /* 0x0000000bff07723e */ /* 0x000fe400000010ff */
[----:B------:R-:W-:-:S03]  /*8500*/  LEA.HI.X R11, R6, R19, R15, 0x1, P2 ;  /* 0x00000013060b7211 */ /* 0x000fc600010f0c0f */
[----:B------:R0:W-:Y:S04]  /*8510*/  @P1 STG.E.U16 desc[UR36][R4.64+0x172], R7 ;  /* 0x0001720704001986 */ /* 0x0001e8000c101524 */
[----:B------:R1:W3:Y:S01]  /*8520*/  @P4 LDG.E.LTC128B.U16 R12, desc[UR36][R10.64] ;  /* 0x000000240a0c4981 */ /* 0x0002e2000c1e1520 */
[----:B------:R-:W-:Y:S01]  /*8530*/  USHF.L.U64.HI UR4, UR8, 0x8, UR9 ;  /* 0x0000000808047899 */ /* 0x000fe20008010209 */
[----:B------:R-:W-:Y:S01]  /*8540*/  ISETP.GT.AND P2, PT, R0, 0x1, P0 ;  /* 0x000000010000780c */ /* 0x000fe20000744270 */
[----:B------:R-:W-:Y:S01]  /*8550*/  BSSY B1, `(.L_x_223) ;  /* 0x0000011000017945 */ /* 0x000fe20003800000 */
[----:B0-----:R-:W-:-:S04]  /*8560*/  IMAD.WIDE.U32 R4, R13, R20, R22 ;  /* 0x000000140d047225 */ /* 0x001fc800078e0016 */
[----:B------:R-:W-:Y:S02]  /*8570*/  IMAD.IADD R5, R14, 0x1, R5 ;  /* 0x000000010e057824 */ /* 0x000fe400078e0205 */
[----:B-1----:R-:W-:Y:S02]  /*8580*/  IMAD.U32 R10, RZ, RZ, UR8 ;  /* 0x00000008ff0a7e24 */ /* 0x002fe4000f8e00ff */
[----:B------:R-:W-:-:S03]  /*8590*/  IMAD.WIDE.U32 R4, R218, UR43, R4 ;  /* 0x0000002bda047c25 */ /* 0x000fc6000f8e0004 */
[----:B------:R-:W-:Y:S01]  /*85a0*/  LEA R10, P1, R10, R8, 0x8 ;  /* 0x000000080a0a7211 */ /* 0x000fe200078240ff */
[----:B------:R-:W-:Y:S02]  /*85b0*/  IMAD.IADD R11, R219, 0x1, R5 ;  /* 0x00000001db0b7824 */ /* 0x000fe400078e0205 */
[----:B---3--:R-:W-:-:S04]  /*85c0*/  IMAD.U32 R6, R12, 0x10000, RZ ;  /* 0x000100000c067824 */ /* 0x008fc800078e00ff */
[----:B------:R-:W-:-:S04]  /*85d0*/  FMUL R6, R6, R16 ;  /* 0x0000001006067220 */ /* 0x000fc80000400000 */
[----:B--2---:R-:W-:Y:S01]  /*85e0*/  FFMA R7, R223, R2, R6 ;  /* 0x00000002df077223 */ /* 0x004fe20000000006 */
[----:B------:R-:W-:-:S04]  /*85f0*/  LEA R6, P3, R4, R18, 0x1 ;  /* 0x0000001204067211 */ /* 0x000fc800078608ff */
[----:B------:R-:W-:Y:S02]  /*8600*/  F2FP.BF16.F32.PACK_AB R5, RZ, R7 ;  /* 0x00000007ff05723e */ /* 0x000fe400000010ff */
[----:B------:R-:W-:Y:S02]  /*8610*/  LEA.HI.X R7, R4, R19, R11, 0x1, P3 ;  /* 0x0000001304077211 */ /* 0x000fe400018f0c0b */
[----:B------:R-:W-:-:S05]  /*8620*/  IADD3.X R11, R9, UR4, RZ, P1, !PT ;  /* 0x00000004090b7c10 */ /* 0x000fca0008ffe4ff */
[----:B------:R0:W-:Y:S01]  /*8630*/  @P4 STG.E.U16 desc[UR36][R10.64], R5 ;  /* 0x000000050a004986 */ /* 0x0001e2000c101524 */
[----:B------:R-:W-:Y:S05]  /*8640*/  @!P2 BRA `(.L_x_224) ;  /* 0x000000000004a947 */ /* 0x000fea0003800000 */
[----:B------:R1:W5:Y:S02]  /*8650*/  LDG.E.LTC128B.U16 R12, desc[UR36][R6.64+0x2] ;  /* 0x00000224060c7981 */ /* 0x000364000c1e1520 */
.L_x_224:
[----:B------:R-:W-:Y:S05]  /*8660*/  BSYNC B1 ;  /* 0x0000000000017941 */ /* 0x000fea0003800000 */
.L_x_223:
[----:B------:R-:W2:Y:S01]  /*8670*/  LDL.LU R224, [R1+0x4] ;  /* 0x0000040001e07983 */ /* 0x000ea20000300800 */
[----:B-----5:R-:W-:Y:S01]  /*8680*/  IMAD.U32 R4, R12, 0x10000, RZ ;  /* 0x000100000c047824 */ /* 0x020fe200078e00ff */
[----:B------:R-:W-:Y:S01]  /*8690*/  ISETP.GT.AND P1, PT, R3, 0x88, PT ;  /* 0x000000880300780c */ /* 0x000fe20003f24270 */
[----:B------:R-:W-:Y:S02]  /*86a0*/  BSSY B1, `(.L_x_225) ;  /* 0x0000012000017945 */ /* 0x000fe40003800000 */
[----:B------:R-:W-:Y:S01]  /*86b0*/  FMUL R15, R4, R16 ;  /* 0x00000010040f7220 */ /* 0x000fe20000400000 */
[----:B0-----:R-:W-:Y:S01]  /*86c0*/  IMAD.WIDE.U32 R4, R13, R20, R226 ;  /* 0x000000140d047225 */ /* 0x001fe200078e00e2 */
[----:B------:R-:W-:-:S03]  /*86d0*/  ISETP.GT.AND P3, PT, R0, RZ, P1 ;  /* 0x000000ff0000720c */ /* 0x000fc60000f64270 */
[----:B------:R-:W-:Y:S01]  /*86e0*/  IMAD.IADD R13, R14, 0x1, R5 ;  /* 0x000000010e0d7824 */ /* 0x000fe200078e0205 */
[----:B------:R-:W-:Y:S01]  /*86f0*/  IADD3 R5, P4, R220, R4, RZ ;  /* 0x00000004dc057210 */ /* 0x000fe20007f9e0ff */
[----:B--2---:R-:W-:-:S05]  /*8700*/  FFMA R15, R224, R2, R15 ;  /* 0x00000002e00f7223 */ /* 0x004fca000000000f */
[----:B------:R-:W-:Y:S01]  /*8710*/  F2FP.BF16.F32.PACK_AB R14, RZ, R15 ;  /* 0x0000000fff0e723e */ /* 0x000fe200000010ff */
[----:B------:R-:W-:Y:S01]  /*8720*/  IMAD.X R15, R13, 0x1, R217, P4 ;  /* 0x000000010d0f7824 */ /* 0x000fe200020e06d9 */
[C---:B------:R-:W-:Y:S02]  /*8730*/  LEA R224, P4, R5.reuse, R18, 0x1 ;  /* 0x0000001205e07211 */ /* 0x040fe400078808ff */
[----:B------:R-:W-:Y:S02]  /*8740*/  PRMT R223, R14, 0x7610, R223 ;  /* 0x000076100edf7816 */ /* 0x000fe400000000df */
[----:B------:R-:W-:Y:S02]  /*8750*/  IADD3 R14, P5, R22, R4, RZ ;  /* 0x00000004160e7210 */ /* 0x000fe40007fbe0ff */
[----:B------:R-:W-:Y:S01]  /*8760*/  LEA.HI.X R225, R5, R19, R15, 0x1, P4 ;  /* 0x0000001305e17211 */ /* 0x000fe200020f0c0f */
[----:B------:R0:W-:Y:S02]  /*8770*/  @P2 STG.E.U16 desc[UR36][R10.64+0x2], R223 ;  /* 0x000002df0a002986 */ /* 0x0001e4000c101524 */
[----:B------:R-:W-:Y:S01]  /*8780*/  IMAD.X R15, R23, 0x1, R13, P5 ;  /* 0x00000001170f7824 */ /* 0x000fe200028e060d */
[----:B0-----:R-:W-:Y:S01]  /*8790*/  PRMT R223, R12, 0x7610, R223 ;  /* 0x000076100cdf7816 */ /* 0x001fe200000000df */
[----:B------:R-:W-:Y:S06]  /*87a0*/  @!P3 BRA `(.L_x_226) ;  /* 0x000000000004b947 */ /* 0x000fec0003800000 */
[----:B------:R0:W5:Y:S02]  /*87b0*/  LDG.E.LTC128B.U16 R223, desc[UR36][R224.64] ;  /* 0x00000024e0df7981 */ /* 0x000164000c1e1520 */
.L_x_226:
[----:B------:R-:W-:Y:S05]  /*87c0*/  BSYNC B1 ;  /* 0x0000000000017941 */ /* 0x000fea0003800000 */
.L_x_225:
[----:B------:R-:W2:Y:S01]  /*87d0*/  LDL.LU R5, [R1+0x8] ;  /* 0x0000080001057983 */ /* 0x000ea20000300800 */
[----:B-----5:R-:W-:Y:S01]  /*87e0*/  IMAD.U32 R4, R223, 0x10000, RZ ;  /* 0x00010000df047824 */ /* 0x020fe200078e00ff */
[----:B------:R-:W-:Y:S01]  /*87f0*/  IADD3 R12, P2, R10, R229, RZ ;  /* 0x000000e50a0c7210 */ /* 0x000fe20007f5e0ff */
[----:B------:R-:W-:Y:S01]  /*8800*/  IMAD.WIDE.U32 R14, R218, UR43, R14 ;  /* 0x0000002bda0e7c25 */ /* 0x000fe2000f8e000e */
[----:B------:R-:W-:Y:S03]  /*8810*/  BSSY B1, `(.L_x_227) ;  /* 0x000000c000017945 */ /* 0x000fe60003800000 */
[----:B------:R-:W-:Y:S01]  /*8820*/  FMUL R4, R4, R16 ;  /* 0x0000001004047220 */ /* 0x000fe20000400000 */
[----:B------:R-:W-:-:S03]  /*8830*/  IMAD.IADD R13, R219, 0x1, R15 ;  /* 0x00000001db0d7824 */ /* 0x000fc600078e020f */
[----:B--2---:R-:W-:Y:S01]  /*8840*/  FFMA R5, R5, R2, R4 ;  /* 0x0000000205057223 */ /* 0x004fe20000000004 */
[----:B------:R-:W-:-:S04]  /*8850*/  LEA R4, P4, R14, R18, 0x1 ;  /* 0x000000120e047211 */ /* 0x000fc800078808ff */
[----:B------:R-:W-:Y:S02]  /*8860*/  F2FP.BF16.F32.PACK_AB R15, RZ, R5 ;  /* 0x00000005ff0f723e */ /* 0x000fe400000010ff */
[----:B------:R-:W-:Y:S01]  /*8870*/  LEA.HI.X R5, R14, R19, R13, 0x1, P4 ;  /* 0x000000130e057211 */ /* 0x000fe200020f0c0d */
[----:B------:R-:W-:Y:S01]  /*8880*/  IMAD.X R13, R11, 0x1, R228, P2 ;  /* 0x000000010b0d7824 */ /* 0x000fe200010e06e4 */
[----:B------:R-:W-:-:S04]  /*8890*/  ISETP.GT.AND P4, PT, R0, 0x1, P1 ;  /* 0x000000010000780c */ /* 0x000fc80000f84270 */
[----:B------:R2:W-:Y:S09]  /*88a0*/  @P3 STG.E.U16 desc[UR36][R12.64], R15 ;  /* 0x0000000f0c003986 */ /* 0x0005f2000c101524 */
[----:B------:R-:W-:Y:S05]  /*88b0*/  @!P4 BRA `(.L_x_228) ;  /* 0x000000000004c947 */ /* 0x000fea0003800000 */
[----:B------:R3:W5:Y:S02]  /*88c0*/  LDG.E.LTC128B.U16 R223, desc[UR36][R4.64+0x2] ;  /* 0x0000022404df7981 */ /* 0x000764000c1e1520 */
.L_x_228:
[----:B------:R-:W-:Y:S05]  /*88d0*/  BSYNC B1 ;  /* 0x0000000000017941 */ /* 0x000fea0003800000 */
.L_x_227:
[----:B--2---:R-:W0:Y:S01]  /*88e0*/  LDL.LU R15, [R1+0xc] ;  /* 0x00000c00010f7983 */ /* 0x004e220000300800 */
[----:B-----5:R-:W-:Y:S01]  /*88f0*/  IMAD.U32 R14, R223, 0x10000, RZ ;  /* 0x00010000df0e7824 */ /* 0x020fe200078e00ff */
[----:B------:R-:W-:Y:S01]  /*8900*/  ISETP.GT.AND P3, PT, R0, 0x8, P0 ;  /* 0x000000080000780c */ /* 0x000fe20000764270 */
[----:B------:R-:W-:Y:S02]  /*8910*/  BSSY B1, `(.L_x_229) ;  /* 0x0000009000017945 */ /* 0x000fe40003800000 */
[----:B------:R-:W-:-:S04]  /*8920*/  FMUL R14, R14, R16 ;  /* 0x000000100e0e7220 */ /* 0x000fc80000400000 */
[----:B0-----:R-:W-:Y:S01]  /*8930*/  FFMA R224, R15, R2, R14 ;  /* 0x000000020fe07223 */ /* 0x001fe2000000000e */
[----:B------:R-:W-:-:S04]  /*8940*/  IADD3 R14, P2, R229, R10, RZ ;  /* 0x0000000ae50e7210 */ /* 0x000fc80007f5e0ff */
[----:B------:R-:W-:Y:S01]  /*8950*/  F2FP.BF16.F32.PACK_AB R224, RZ, R224 ;  /* 0x000000e0ffe0723e */ /* 0x000fe200000010ff */
[----:B------:R-:W-:-:S05]  /*8960*/  IMAD.X R15, R228, 0x1, R11, P2 ;  /* 0x00000001e40f7824 */ /* 0x000fca00010e060b */
[----:B------:R0:W-:Y:S01]  /*8970*/  @P4 STG.E.U16 desc[UR36][R14.64+0x2], R224 ;  /* 0x000002e00e004986 */ /* 0x0001e2000c101524 */
[----:B------:R-:W-:Y:S05]  /*8980*/  @!P3 BRA `(.L_x_230) ;  /* 0x000000000004b947 */ /* 0x000fea0003800000 */
[----:B------:R2:W5:Y:S02]  /*8990*/  LDG.E.LTC128B.U16 R223, desc[UR36][R6.64+0x10] ;  /* 0x0000102406df7981 */ /* 0x000564000c1e1520 */
.L_x_230:
[----:B------:R-:W-:Y:S05]  /*89a0*/  BSYNC B1 ;  /* 0x0000000000017941 */ /* 0x000fea0003800000 */
.L_x_229:
[----:B------:R-:W4:Y:S01]  /*89b0*/  LDL.LU R225, [R1+0x10] ;  /* 0x0000100001e17983 */ /* 0x000f220000300800 */
[----:B0----5:R-:W-:Y:S01]  /*89c0*/  IMAD.U32 R224, R223, 0x10000, RZ ;  /* 0x00010000dfe07824 */ /* 0x021fe200078e00ff */
[----:B------:R-:W-:Y:S01]  /*89d0*/  ISETP.GT.AND P2, PT, R0, 0x9, P0 ;  /* 0x000000090000780c */ /* 0x000fe20000744270 */
[----:B------:R-:W-:Y:S02]  /*89e0*/  BSSY B1, `(.L_x_231) ;  /* 0x000000a000017945 */ /* 0x000fe40003800000 */
[----:B------:R-:W-:-:S04]  /*89f0*/  FMUL R224, R224, R16 ;  /* 0x00000010e0e07220 */ /* 0x000fc80000400000 */
[----:B----4-:R-:W-:Y:S01]  /*8a00*/  FFMA R224, R225, R2, R224 ;  /* 0x00000002e1e07223 */ /* 0x010fe200000000e0 */
[----:B------:R-:W-:-:S04]  /*8a10*/  @P3 IMAD.MOV.U32 R225, RZ, RZ, R11 ;  /* 0x000000ffffe13224 */ /* 0x000fc800078e000b */
[----:B------:R-:W-:-:S04]  /*8a20*/  F2FP.BF16.F32.PACK_AB R224, RZ, R224 ;  /* 0x000000e0ffe0723e */ /* 0x000fc800000010ff */
[----:B------:R-:W-:Y:S01]  /*8a30*/  PRMT R230, R224, 0x7610, R230 ;  /* 0x00007610e0e67816 */ /* 0x000fe200000000e6 */
[----:B------:R-:W-:-:S05]  /*8a40*/  @P3 IMAD.MOV.U32 R224, RZ, RZ, R10 ;  /* 0x000000ffffe03224 */ /* 0x000fca00078e000a */
[----:B------:R0:W-:Y:S01]  /*8a50*/  @P3 STG.E.U16 desc[UR36][R224.64+0x10], R230 ;  /* 0x000010e6e0003986 */ /* 0x0001e2000c101524 */
[----:B------:R-:W-:Y:S05]  /*8a60*/  @!P2 BRA `(.L_x_232) ;  /* 0x000000000004a947 */ /* 0x000fea0003800000 */
[----:B------:R4:W5:Y:S02]  /*8a70*/  LDG.E.LTC128B.U16 R223, desc[UR36][R6.64+0x12] ;  /* 0x0000122406df7981 */ /* 0x000964000c1e1520 */
.L_x_232:
[----:B------:R-:W-:Y:S05]  /*8a80*/  BSYNC B1 ;  /* 0x0000000000017941 */ /* 0x000fea0003800000 */
.L_x_231:
[----:B0-----:R-:W2:Y:S01]  /*8a90*/  LDL.LU R225, [R1+0x14] ;  /* 0x0000140001e17983 */ /* 0x001ea20000300800 */
[----:B-----5:R-:W-:Y:S01]  /*8aa0*/  IMAD.U32 R224, R223, 0x10000, RZ ;  /* 0x00010000dfe07824 */ /* 0x020fe200078e00ff */
        /* <DEDUP_REMOVED lines=8> */
.L_x_234:
[----:B------:R-:W-:Y:S05]  /*8b30*/  BSYNC B1 ;  /* 0x0000000000017941 */ /* 0x000fea0003800000 */
.L_x_233:
[----:B------:R-:W3:Y:S01]  /*8b40*/  LDL.LU R225, [R1+0x18] ;  /* 0x0000180001e17983 */ /* 0x000ee20000300800 */
[----:B0----5:R-:W-:Y:S01]  /*8b50*/  IMAD.U32 R224, R223, 0x10000, RZ ;  /* 0x00010000dfe07824 */ /* 0x021fe200078e00ff */
        /* <DEDUP_REMOVED lines=8> */
.L_x_236:
[----:B------:R-:W-:Y:S05]  /*8be0*/  BSYNC B1 ;  /* 0x0000000000017941 */ /* 0x000fea0003800000 */
.L_x_235:
[----:B------:R-:W2:Y:S01]  /*8bf0*/  LDL.LU R225, [R1+0x1c] ;  /* 0x00001c0001e17983 */ /* 0x000ea20000300800 */
[----:B0----5:R-:W-:Y:S01]  /*8c00*/  IMAD.U32 R224, R223, 0x10000, RZ ;  /* 0x00010000dfe07824 */ /* 0x021fe200078e00ff */
        /* <DEDUP_REMOVED lines=8> */
.L_x_238:
[----:B------:R-:W-:Y:S05]  /*8c90*/  BSYNC B1 ;  /* 0x0000000000017941 */ /* 0x000fea0003800000 */
.L_x_237:
[----:B------:R-:W3:Y:S01]  /*8ca0*/  LDL.LU R225, [R1+0x20] ;  /* 0x0000200001e17983 */ /* 0x000ee20000300800 */
[----:B0----5:R-:W-:Y:S01]  /*8cb0*/  IMAD.U32 R224, R223, 0x10000, RZ ;  /* 0x00010000dfe07824 */ /* 0x021fe200078e00ff */
[----:B------:R-:W-:Y:S01]  /*8cc0*/  ISETP.GT.AND P2, PT, R0, 0x11, P0 ;  /* 0x000000110000780c */ /* 0x000fe20000744270 */
[----:B------:R-:W-:Y:S02]  /*8cd0*/  BSSY B1, `(.L_x_239) ;  /* 0x000000a000017945 */ /* 0x000fe40003800000 */
[----:B------:R-:W-:-:S04]  /*8ce0*/  FMUL R224, R224, R16 ;  /* 0x00000010e0e07220 */ /* 0x000fc80000400000 */
[----:B---3--:R-:W-:Y:S01]  /*8cf0*/  FFMA R224, R225, R2, R224 ;  /* 0x00000002e1e07223 */ /* 0x008fe200000000e0 */
[----:B------:R-:W-:-:S04]  /*8d00*/  @P3 IMAD.MOV.U32 R225, RZ, RZ, R11 ;  /* 0x000000ffffe13224 */ /* 0x000fc800078e000b */
[----:B------:R-:W-:-:S04]  /*8d10*/  F2FP.BF16.F32.PACK_AB R224, RZ, R224 ;  /* 0x000000e0ffe0723e */ /* 0x000fc800000010ff */
[----:B------:R-:W-:Y:S01]  /*8d20*/  PRMT R230, R224, 0x7610, R230 ;  /* 0x00007610e0e67816 */ /* 0x000fe200000000e6 */
[----:B------:R-:W-:-:S05]  /*8d30*/  @P3 IMAD.MOV.U32 R224, RZ, RZ, R10 ;  /* 0x000000ffffe03224 */ /* 0x000fca00078e000a */
[----:B------:R0:W-:Y:S01]  /*8d40*/  @P3 STG.E.U16 desc[UR36][R224.64+0x20], R230 ;  /* 0x000020e6e0003986 */ /* 0x0001e2000c101524 */
[----:B------:R-:W-:Y:S05]  /*8d50*/  @!P2 BRA `(.L_x_240) ;  /* 0x000000000004a947 */ /* 0x000fea0003800000 */
[----:B------:R3:W5:Y:S02]  /*8d60*/  LDG.E.LTC128B.U16 R223, desc[UR36][R6.64+0x22] ;  /* 0x0000222406df7981 */ /* 0x000764000c1e1520 */
.L_x_240:
[----:B------:R-:W-:Y:S05]  /*8d70*/  BSYNC B1 ;  /* 0x0000000000017941 */ /* 0x000fea0003800000 */
.L_x_239:
        /* <DEDUP_REMOVED lines=10> */
.L_x_242:
[----:B------:R-:W-:Y:S05]  /*8e20*/  BSYNC B1 ;  /* 0x0000000000017941 */ /* 0x000fea0003800000 */
.L_x_241:
        /* <DEDUP_REMOVED lines=10> */
.L_x_244:
[----:B------:R-:W-:Y:S05]  /*8ed0*/  BSYNC B1 ;  /* 0x0000000000017941 */ /* 0x000fea0003800000 */
.L_x_243:
        /* <DEDUP_REMOVED lines=10> */
.L_x_246:
[----:B------:R-:W-:Y:S05]  /*8f80*/  BSYNC B1 ;  /* 0x0000000000017941 */ /* 0x000fea0003800000 */
.L_x_245:
        /* <DEDUP_REMOVED lines=13> */
.L_x_248:
[----:B------:R-:W-:Y:S05]  /*9060*/  BSYNC B1 ;  /* 0x0000000000017941 */ /* 0x000fea0003800000 */
.L_x_247:
        /* <DEDUP_REMOVED lines=10> */
.L_x_250:
[----:B------:R-:W-:Y:S05]  /*9110*/  BSYNC B1 ;  /* 0x0000000000017941 */ /* 0x000fea0003800000 */
.L_x_249:
        /* <DEDUP_REMOVED lines=10> */
.L_x_252:
[----:B------:R-:W-:Y:S05]  /*91c0*/  BSYNC B1 ;  /* 0x0000000000017941 */ /* 0x000fea0003800000 */
.L_x_251:
        /* <DEDUP_REMOVED lines=10> */
.L_x_254:
[----:B------:R-:W-:Y:S05]  /*9270*/  BSYNC B1 ;  /* 0x0000000000017941 */ /* 0x000fea0003800000 */
.L_x_253:
        /* <DEDUP_REMOVED lines=13> */
.L_x_256:
[----:B------:R-:W-:Y:S05]  /*9350*/  BSYNC B1 ;  /* 0x0000000000017941 */ /* 0x000fea0003800000 */
.L_x_255:
        /* <DEDUP_REMOVED lines=10> */
.L_x_258:
[----:B------:R-:W-:Y:S05]  /*9400*/  BSYNC B1 ;  /* 0x0000000000017941 */ /* 0x000fea0003800000 */
.L_x_257:
        /* <DEDUP_REMOVED lines=10> */
.L_x_260:
[----:B------:R-:W-:Y:S05]  /*94b0*/  BSYNC B1 ;  /* 0x0000000000017941 */ /* 0x000fea0003800000 */
.L_x_259:
        /* <DEDUP_REMOVED lines=10> */
.L_x_262:
[----:B------:R-:W-:Y:S05]  /*9560*/  BSYNC B1 ;  /* 0x0000000000017941 */ /* 0x000fea0003800000 */
.L_x_261:
        /* <DEDUP_REMOVED lines=13> */
.L_x_264:
[----:B------:R-:W-:Y:S05]  /*9640*/  BSYNC B1 ;  /* 0x0000000000017941 */ /* 0x000fea0003800000 */
.L_x_263:
        /* <DEDUP_REMOVED lines=10> */
.L_x_266:
[----:B------:R-:W-:Y:S05]  /*96f0*/  BSYNC B1 ;  /* 0x0000000000017941 */ /* 0x000fea0003800000 */
.L_x_265:
        /* <DEDUP_REMOVED lines=10> */
.L_x_268:
[----:B------:R-:W-:Y:S05]  /*97a0*/  BSYNC B1 ;  /* 0x0000000000017941 */ /* 0x000fea0003800000 */
.L_x_267:
        /* <DEDUP_REMOVED lines=10> */
.L_x_270:
[----:B------:R-:W-:Y:S05]  /*9850*/  BSYNC B1 ;  /* 0x0000000000017941 */ /* 0x000fea0003800000 */
.L_x_269:
        /* <DEDUP_REMOVED lines=13> */
.L_x_272:
[----:B------:R-:W-:Y:S05]  /*9930*/  BSYNC B1 ;  /* 0x0000000000017941 */ /* 0x000fea0003800000 */
.L_x_271:
        /* <DEDUP_REMOVED lines=10> */
.L_x_274:
[----:B------:R-:W-:Y:S05]  /*99e0*/  BSYNC B1 ;  /* 0x0000000000017941 */ /* 0x000fea0003800000 */
.L_x_273:
        /* <DEDUP_REMOVED lines=10> */
.L_x_276:
[----:B------:R-:W-:Y:S05]  /*9a90*/  BSYNC B1 ;  /* 0x0000000000017941 */ /* 0x000fea0003800000 */
.L_x_275:
        /* <DEDUP_REMOVED lines=10> */
.L_x_278:
[----:B------:R-:W-:Y:S05]  /*9b40*/  BSYNC B1 ;  /* 0x0000000000017941 */ /* 0x000fea0003800000 */
.L_x_277:
        /* <DEDUP_REMOVED lines=13> */
.L_x_280:
[----:B------:R-:W-:Y:S05]  /*9c20*/  BSYNC B1 ;  /* 0x0000000000017941 */ /* 0x000fea0003800000 */
.L_x_279:
        /* <DEDUP_REMOVED lines=10> */
.L_x_282:
[----:B------:R-:W-:Y:S05]  /*9cd0*/  BSYNC B1 ;  /* 0x0000000000017941 */ /* 0x000fea0003800000 */
.L_x_281:
        /* <DEDUP_REMOVED lines=10> */
.L_x_284:
[----:B------:R-:W-:Y:S05]  /*9d80*/  BSYNC B1 ;  /* 0x0000000000017941 */ /* 0x000fea0003800000 */
.L_x_283:
        /* <DEDUP_REMOVED lines=10> */
.L_x_286:
[----:B------:R-:W-:Y:S05]  /*9e30*/  BSYNC B1 ;  /* 0x0000000000017941 */ /* 0x000fea0003800000 */
.L_x_285:
        /* <DEDUP_REMOVED lines=13> */
.L_x_288:
[----:B------:R-:W-:Y:S05]  /*9f10*/  BSYNC B1 ;  /* 0x0000000000017941 */ /* 0x000fea0003800000 */
.L_x_287:
        /* <DEDUP_REMOVED lines=10> */
.L_x_290:
[----:B------:R-:W-:Y:S05]  /*9fc0*/  BSYNC B1 ;  /* 0x0000000000017941 */ /* 0x000fea0003800000 */
.L_x_289:
        /* <DEDUP_REMOVED lines=10> */
.L_x_292:
[----:B------:R-:W-:Y:S05]  /*a070*/  BSYNC B1 ;  /* 0x0000000000017941 */ /* 0x000fea0003800000 */
.L_x_291:
        /* <DEDUP_REMOVED lines=10> */
.L_x_294:
[----:B------:R-:W-:Y:S05]  /*a120*/  BSYNC B1 ;  /* 0x0000000000017941 */ /* 0x000fea0003800000 */
.L_x_293:
        /* <DEDUP_REMOVED lines=13> */
.L_x_296:
[----:B------:R-:W-:Y:S05]  /*a200*/  BSYNC B1 ;  /* 0x0000000000017941 */ /* 0x000fea0003800000 */
.L_x_295:
        /* <DEDUP_REMOVED lines=10> */
.L_x_298:
[----:B------:R-:W-:Y:S05]  /*a2b0*/  BSYNC B1 ;  /* 0x0000000000017941 */ /* 0x000fea0003800000 */
.L_x_297:
        /* <DEDUP_REMOVED lines=10> */
.L_x_300:
[----:B------:R-:W-:Y:S05]  /*a360*/  BSYNC B1 ;  /* 0x0000000000017941 */ /* 0x000fea0003800000 */
.L_x_299:
        /* <DEDUP_REMOVED lines=10> */
.L_x_302:
[----:B------:R-:W-:Y:S05]  /*a410*/  BSYNC B1 ;  /* 0x0000000000017941 */ /* 0x000fea0003800000 */
.L_x_301:
        /* <DEDUP_REMOVED lines=13> */
.L_x_304:
[----:B------:R-:W-:Y:S05]  /*a4f0*/  BSYNC B1 ;  /* 0x0000000000017941 */ /* 0x000fea0003800000 */
.L_x_303:
        /* <DEDUP_REMOVED lines=10> */
.L_x_306:
[----:B------:R-:W-:Y:S05]  /*a5a0*/  BSYNC B1 ;  /* 0x0000000000017941 */ /* 0x000fea0003800000 */
.L_x_305:
        /* <DEDUP_REMOVED lines=10> */
.L_x_308:
[----:B------:R-:W-:Y:S05]  /*a650*/  BSYNC B1 ;  /* 0x0000000000017941 */ /* 0x000fea0003800000 */
.L_x_307:
        /* <DEDUP_REMOVED lines=10> */
.L_x_310:
[----:B------:R-:W-:Y:S05]  /*a700*/  BSYNC B1 ;  /* 0x0000000000017941 */ /* 0x000fea0003800000 */
.L_x_309:
        /* <DEDUP_REMOVED lines=13> */
.L_x_312:
[----:B------:R-:W-:Y:S05]  /*a7e0*/  BSYNC B1 ;  /* 0x0000000000017941 */ /* 0x000fea0003800000 */
.L_x_311:
        /* <DEDUP_REMOVED lines=10> */
.L_x_314:
[----:B------:R-:W-:Y:S05]  /*a890*/  BSYNC B1 ;  /* 0x0000000000017941 */ /* 0x000fea0003800000 */
.L_x_313:
        /* <DEDUP_REMOVED lines=10> */
.L_x_316:
[----:B------:R-:W-:Y:S05]  /*a940*/  BSYNC B1 ;  /* 0x0000000000017941 */ /* 0x000fea0003800000 */
.L_x_315:
        /* <DEDUP_REMOVED lines=10> */
.L_x_318:
[----:B------:R-:W-:Y:S05]  /*a9f0*/  BSYNC B1 ;  /* 0x0000000000017941 */ /* 0x000fea0003800000 */
.L_x_317:
        /* <DEDUP_REMOVED lines=13> */
.L_x_320:
[----:B------:R-:W-:Y:S05]  /*aad0*/  BSYNC B1 ;  /* 0x0000000000017941 */ /* 0x000fea0003800000 */
.L_x_319:
        /* <DEDUP_REMOVED lines=10> */
.L_x_322:
[----:B------:R-:W-:Y:S05]  /*ab80*/  BSYNC B1 ;  /* 0x0000000000017941 */ /* 0x000fea0003800000 */
.L_x_321:
        /* <DEDUP_REMOVED lines=10> */
.L_x_324:
[----:B------:R-:W-:Y:S05]  /*ac30*/  BSYNC B1 ;  /* 0x0000000000017941 */ /* 0x000fea0003800000 */
.L_x_323:
        /* <DEDUP_REMOVED lines=10> */
.L_x_326:
[----:B------:R-:W-:Y:S05]  /*ace0*/  BSYNC B1 ;  /* 0x0000000000017941 */ /* 0x000fea0003800000 */
.L_x_325:
        /* <DEDUP_REMOVED lines=13> */
.L_x_328:
[----:B------:R-:W-:Y:S05]  /*adc0*/  BSYNC B1 ;  /* 0x0000000000017941 */ /* 0x000fea0003800000 */
.L_x_327:
        /* <DEDUP_REMOVED lines=10> */
.L_x_330:
[----:B------:R-:W-:Y:S05]  /*ae70*/  BSYNC B1 ;  /* 0x0000000000017941 */ /* 0x000fea0003800000 */
.L_x_329:
        /* <DEDUP_REMOVED lines=10> */
.L_x_332:
[----:B------:R-:W-:Y:S05]  /*af20*/  BSYNC B1 ;  /* 0x0000000000017941 */ /* 0x000fea0003800000 */
.L_x_331:
        /* <DEDUP_REMOVED lines=10> */
.L_x_334:
[----:B------:R-:W-:Y:S05]  /*afd0*/  BSYNC B1 ;  /* 0x0000000000017941 */ /* 0x000fea0003800000 */
.L_x_333:
        /* <DEDUP_REMOVED lines=13> */
.L_x_336:
[----:B------:R-:W-:Y:S05]  /*b0b0*/  BSYNC B1 ;  /* 0x0000000000017941 */ /* 0x000fea0003800000 */
.L_x_335:
        /* <DEDUP_REMOVED lines=10> */
.L_x_338:
[----:B------:R-:W-:Y:S05]  /*b160*/  BSYNC B1 ;  /* 0x0000000000017941 */ /* 0x000fea0003800000 */
.L_x_337:
        /* <DEDUP_REMOVED lines=10> */
.L_x_340:
[----:B------:R-:W-:Y:S05]  /*b210*/  BSYNC B1 ;  /* 0x0000000000017941 */ /* 0x000fea0003800000 */
.L_x_339:
        /* <DEDUP_REMOVED lines=10> */
.L_x_342:
[----:B------:R-:W-:Y:S05]  /*b2c0*/  BSYNC B1 ;  /* 0x0000000000017941 */ /* 0x000fea0003800000 */
.L_x_341:
        /* <DEDUP_REMOVED lines=13> */
.L_x_344:
[----:B------:R-:W-:Y:S05]  /*b3a0*/  BSYNC B1 ;  /* 0x0000000000017941 */ /* 0x000fea0003800000 */
.L_x_343:
        /* <DEDUP_REMOVED lines=10> */
.L_x_346:
[----:B------:R-:W-:Y:S05]  /*b450*/  BSYNC B1 ;  /* 0x0000000000017941 */ /* 0x000fea0003800000 */
.L_x_345:
        /* <DEDUP_REMOVED lines=10> */
.L_x_348:
[----:B------:R-:W-:Y:S05]  /*b500*/  BSYNC B1 ;  /* 0x0000000000017941 */ /* 0x000fea0003800000 */
.L_x_347:
        /* <DEDUP_REMOVED lines=10> */
.L_x_350:
[----:B------:R-:W-:Y:S05]  /*b5b0*/  BSYNC B1 ;  /* 0x0000000000017941 */ /* 0x000fea0003800000 */
.L_x_349:
        /* <DEDUP_REMOVED lines=13> */
.L_x_352:
[----:B------:R-:W-:Y:S05]  /*b690*/  BSYNC B1 ;  /* 0x0000000000017941 */ /* 0x000fea0003800000 */
.L_x_351:
        /* <DEDUP_REMOVED lines=10> */
.L_x_354:
[----:B------:R-:W-:Y:S05]  /*b740*/  BSYNC B1 ;  /* 0x0000000000017941 */ /* 0x000fea0003800000 */
.L_x_353:
        /* <DEDUP_REMOVED lines=10> */
.L_x_356:
[----:B------:R-:W-:Y:S05]  /*b7f0*/  BSYNC B1 ;  /* 0x0000000000017941 */ /* 0x000fea0003800000 */
.L_x_355:
        /* <DEDUP_REMOVED lines=10> */
.L_x_358:
[----:B------:R-:W-:Y:S05]  /*b8a0*/  BSYNC B1 ;  /* 0x0000000000017941 */ /* 0x000fea0003800000 */
.L_x_357:
        /* <DEDUP_REMOVED lines=13> */
.L_x_360:
[----:B------:R-:W-:Y:S05]  /*b980*/  BSYNC B1 ;  /* 0x0000000000017941 */ /* 0x000fea0003800000 */
.L_x_359:
        /* <DEDUP_REMOVED lines=10> */
.L_x_362:
[----:B------:R-:W-:Y:S05]  /*ba30*/  BSYNC B1 ;  /* 0x0000000000017941 */ /* 0x000fea0003800000 */
.L_x_361:
        /* <DEDUP_REMOVED lines=10> */
.L_x_364:
[----:B------:R-:W-:Y:S05]  /*bae0*/  BSYNC B1 ;  /* 0x0000000000017941 */ /* 0x000fea0003800000 */
.L_x_363:
        /* <DEDUP_REMOVED lines=10> */
.L_x_366:
[----:B------:R-:W-:Y:S05]  /*bb90*/  BSYNC B1 ;  /* 0x0000000000017941 */ /* 0x000fea0003800000 */
.L_x_365:
        /* <DEDUP_REMOVED lines=13> */
.L_x_368:
[----:B------:R-:W-:Y:S05]  /*bc70*/  BSYNC B1 ;  /* 0x0000000000017941 */ /* 0x000fea0003800000 */
.L_x_367:
        /* <DEDUP_REMOVED lines=10> */
.L_x_370:
[----:B------:R-:W-:Y:S05]  /*bd20*/  BSYNC B1 ;  /* 0x0000000000017941 */ /* 0x000fea0003800000 */
.L_x_369:
        /* <DEDUP_REMOVED lines=10> */
.L_x_372:
[----:B------:R-:W-:Y:S05]  /*bdd0*/  BSYNC B1 ;  /* 0x0000000000017941 */ /* 0x000fea0003800000 */
.L_x_371:
        /* <DEDUP_REMOVED lines=10> */
.L_x_374:
[----:B------:R-:W-:Y:S05]  /*be80*/  BSYNC B1 ;  /* 0x0000000000017941 */ /* 0x000fea0003800000 */
.L_x_373:
        /* <DEDUP_REMOVED lines=13> */
.L_x_376:
[----:B------:R-:W-:Y:S05]  /*bf60*/  BSYNC B1 ;  /* 0x0000000000017941 */ /* 0x000fea0003800000 */
.L_x_375:
        /* <DEDUP_REMOVED lines=10> */
.L_x_378:
[----:B------:R-:W-:Y:S05]  /*c010*/  BSYNC B1 ;  /* 0x0000000000017941 */ /* 0x000fea0003800000 */
.L_x_377:
        /* <DEDUP_REMOVED lines=10> */
.L_x_380:
[----:B------:R-:W-:Y:S05]  /*c0c0*/  BSYNC B1 ;  /* 0x0000000000017941 */ /* 0x000fea0003800000 */
.L_x_379:
        /* <DEDUP_REMOVED lines=10> */
.L_x_382:
[----:B------:R-:W-:Y:S05]  /*c170*/  BSYNC B1 ;  /* 0x0000000000017941 */ /* 0x000fea0003800000 */
.L_x_381:
        /* <DEDUP_REMOVED lines=13> */
.L_x_384:
[----:B------:R-:W-:Y:S05]  /*c250*/  BSYNC B1 ;  /* 0x0000000000017941 */ /* 0x000fea0003800000 */
.L_x_383:
        /* <DEDUP_REMOVED lines=10> */
.L_x_386:
[----:B------:R-:W-:Y:S05]  /*c300*/  BSYNC B1 ;  /* 0x0000000000017941 */ /* 0x000fea0003800000 */
.L_x_385:
        /* <DEDUP_REMOVED lines=10> */
.L_x_388:
[----:B------:R-:W-:Y:S05]  /*c3b0*/  BSYNC B1 ;  /* 0x0000000000017941 */ /* 0x000fea0003800000 */
.L_x_387:
        /* <DEDUP_REMOVED lines=10> */
.L_x_390:
[----:B------:R-:W-:Y:S05]  /*c460*/  BSYNC B1 ;  /* 0x0000000000017941 */ /* 0x000fea0003800000 */
.L_x_389:
        /* <DEDUP_REMOVED lines=13> */
.L_x_392:
[----:B------:R-:W-:Y:S05]  /*c540*/  BSYNC B1 ;  /* 0x0000000000017941 */ /* 0x000fea0003800000 */
.L_x_391:
        /* <DEDUP_REMOVED lines=10> */
.L_x_394:
[----:B------:R-:W-:Y:S05]  /*c5f0*/  BSYNC B1 ;  /* 0x0000000000017941 */ /* 0x000fea0003800000 */
.L_x_393:
        /* <DEDUP_REMOVED lines=10> */
.L_x_396:
[----:B------:R-:W-:Y:S05]  /*c6a0*/  BSYNC B1 ;  /* 0x0000000000017941 */ /* 0x000fea0003800000 */
.L_x_395:
        /* <DEDUP_REMOVED lines=10> */
.L_x_398:
[----:B------:R-:W-:Y:S05]  /*c750*/  BSYNC B1 ;  /* 0x0000000000017941 */ /* 0x000fea0003800000 */
.L_x_397:
        /* <DEDUP_REMOVED lines=13> */
.L_x_400:
[----:B------:R-:W-:Y:S05]  /*c830*/  BSYNC B1 ;  /* 0x0000000000017941 */ /* 0x000fea0003800000 */
.L_x_399:
        /* <DEDUP_REMOVED lines=10> */
.L_x_402:
[----:B------:R-:W-:Y:S05]  /*c8e0*/  BSYNC B1 ;  /* 0x0000000000017941 */ /* 0x000fea0003800000 */
.L_x_401:
        /* <DEDUP_REMOVED lines=10> */
.L_x_404:
[----:B------:R-:W-:Y:S05]  /*c990*/  BSYNC B1 ;  /* 0x0000000000017941 */ /* 0x000fea0003800000 */
.L_x_403:
        /* <DEDUP_REMOVED lines=10> */
.L_x_406:
[----:B------:R-:W-:Y:S05]  /*ca40*/  BSYNC B1 ;  /* 0x0000000000017941 */ /* 0x000fea0003800000 */
.L_x_405:
[----:B------:R-:W3:Y:S01]  /*ca50*/  LDL.LU R225, [R1+0x170] ;  /* 0x0001700001e17983 */ /* 0x000ee20000300800 */
[----:B0----5:R-:W-:Y:S01]  /*ca60*/  IMAD.U32 R224, R223, 0x10000, RZ ;  /* 0x00010000dfe07824 */ /* 0x021fe200078e00ff */
[----:B------:R-:W-:Y:S01]  /*ca70*/  ISETP.GT.AND P0, PT, R0, 0xb9, P0 ;  /* 0x000000b90000780c */ /* 0x000fe20000704270 */
[----:B------:R-:W-:Y:S02]  /*ca80*/  BSSY B1, `(.L_x_407) ;  /* 0x0000009000017945 */ /* 0x000fe40003800000 */
[----:B------:R-:W-:-:S04]  /*ca90*/  FMUL R224, R224, R16 ;  /* 0x00000010e0e07220 */ /* 0x000fc80000400000 */
[----:B---3--:R-:W-:Y:S01]  /*caa0*/  FFMA R224, R225, R2, R224 ;  /* 0x00000002e1e07223 */ /* 0x008fe200000000e0 */
[----:B------:R-:W-:-:S04]  /*cab0*/  @P3 IMAD.MOV.U32 R225, RZ, RZ, R11 ;  /* 0x000000ffffe13224 */ /* 0x000fc800078e000b */
[----:B------:R-:W-:Y:S01]  /*cac0*/  F2FP.BF16.F32.PACK_AB R230, RZ, R224 ;  /* 0x000000e0ffe6723e */ /* 0x000fe200000010ff */
[----:B------:R-:W-:-:S05]  /*cad0*/  @P3 IMAD.MOV.U32 R224, RZ, RZ, R10 ;  /* 0x000000ffffe03224 */ /* 0x000fca00078e000a */
[----:B------:R0:W-:Y:S01]  /*cae0*/  @P3 STG.E.U16 desc[UR36][R224.64+0x170], R230 ;  /* 0x000170e6e0003986 */ /* 0x0001e2000c101524 */
[----:B------:R-:W-:Y:S05]  /*caf0*/  @!P0 BRA `(.L_x_408) ;  /* 0x0000000000048947 */ /* 0x000fea0003800000 */
[----:B------:R3:W5:Y:S02]  /*cb00*/  LDG.E.LTC128B.U16 R223, desc[UR36][R6.64+0x172] ;  /* 0x0001722406df7981 */ /* 0x000764000c1e1520 */
.L_x_408:
[----:B------:R-:W-:Y:S05]  /*cb10*/  BSYNC B1 ;  /* 0x0000000000017941 */ /* 0x000fea0003800000 */
.L_x_407:
[----:B-1234-:R-:W2:Y:S01]  /*cb20*/  LDL.LU R6, [R1+0x174] ;  /* 0x0001740001067983 */ /* 0x01eea20000300800 */
        /* <DEDUP_REMOVED lines=9> */
.L_x_410:
[----:B------:R-:W-:Y:S05]  /*cbc0*/  BSYNC B1 ;  /* 0x0000000000017941 */ /* 0x000fea0003800000 */
.L_x_409:
[----:B------:R-:W3:Y:S01]  /*cbd0*/  LDL.LU R6, [R1+0x178] ;  /* 0x0001780001067983 */ /* 0x000ee20000300800 */
[----:B-1---5:R-:W-:Y:S01]  /*cbe0*/  IMAD.U32 R7, R223, 0x10000, RZ ;  /* 0x00010000df077824 */ /* 0x022fe200078e00ff */
[----:B------:R-:W-:Y:S01]  /*cbf0*/  ISETP.GT.AND P1, PT, R0, 0xb9, P1 ;  /* 0x000000b90000780c */ /* 0x000fe20000f24270 */
[----:B------:R-:W-:Y:S02]  /*cc00*/  BSSY B1, `(.L_x_411) ;  /* 0x000000a000017945 */ /* 0x000fe40003800000 */
[----:B------:R-:W-:-:S04]  /*cc10*/  FMUL R7, R7, R16 ;  /* 0x0000001007077220 */ /* 0x000fc80000400000 */
[----:B---3--:R-:W-:Y:S01]  /*cc20*/  FFMA R7, R6, R2, R7 ;  /* 0x0000000206077223 */ /* 0x008fe20000000007 */
[----:B------:R-:W-:-:S04]  /*cc30*/  IADD3 R6, P0, R222, 0x100, RZ ;  /* 0x00000100de067810 */ /* 0x000fc80007f1e0ff */
[----:B------:R-:W-:-:S04]  /*cc40*/  F2FP.BF16.F32.PACK_AB R7, RZ, R7 ;  /* 0x00000007ff07723e */ /* 0x000fc800000010ff */
[----:B------:R-:W-:Y:S01]  /*cc50*/  PRMT R10, R7, 0x7610, R10 ;  /* 0x00007610070a7816 */ /* 0x000fe2000000000a */
[----:B------:R-:W-:-:S04]  /*cc60*/  IMAD.X R7, RZ, RZ, UR7, P0 ;  /* 0x00000007ff077e24 */ /* 0x000fc800080e06ff */
[----:B------:R1:W-:Y:S01]  /*cc70*/  @P2 STG.E.U16 desc[UR36][R12.64+0x170], R10 ;  /* 0x0001700a0c002986 */ /* 0x0003e2000c101524 */
[----:B------:R-:W-:Y:S05]  /*cc80*/  @!P1 BRA `(.L_x_412) ;  /* 0x0000000000049947 */ /* 0x000fea0003800000 */
[----:B------:R3:W5:Y:S02]  /*cc90*/  LDG.E.LTC128B.U16 R223, desc[UR36][R4.64+0x172] ;  /* 0x0001722404df7981 */ /* 0x000764000c1e1520 */
.L_x_412:
[----:B------:R-:W-:Y:S05]  /*cca0*/  BSYNC B1 ;  /* 0x0000000000017941 */ /* 0x000fea0003800000 */
.L_x_411:
[----:B-1----:R-:W4:Y:S01]  /*ccb0*/  LDL.LU R10, [R1+0x17c] ;  /* 0x00017c00010a7983 */ /* 0x002f220000300800 */
[----:B--23-5:R-:W-:Y:S01]  /*ccc0*/  IMAD.U32 R5, R223, 0x10000, RZ ;  /* 0x00010000df057824 */ /* 0x02cfe200078e00ff */
[----:B------:R-:W-:Y:S01]  /*ccd0*/  ISETP.GT.AND P0, PT, R3, 0x100, PT ;  /* 0x000001000300780c */ /* 0x000fe20003f04270 */
[----:B------:R-:W-:Y:S02]  /*cce0*/  IMAD R7, R7, R20, RZ ;  /* 0x0000001407077224 */ /* 0x000fe400078e02ff */
[----:B------:R-:W-:Y:S01]  /*ccf0*/  FMUL R11, R5, R16 ;  /* 0x00000010050b7220 */ /* 0x000fe20000400000 */
[----:B------:R-:W-:Y:S01]  /*cd00*/  IMAD.WIDE.U32 R4, R6, R20, R216 ;  /* 0x0000001406047225 */ /* 0x000fe200078e00d8 */
[----:B------:R-:W-:-:S03]  /*cd10*/  ISETP.GT.AND P4, PT, R0, RZ, P0 ;  /* 0x000000ff0000720c */ /* 0x000fc60000784270 */
[----:B------:R-:W-:-:S04]  /*cd20*/  IMAD R7, R6, R21, R7 ;  /* 0x0000001506077224 */ /* 0x000fc800078e0207 */
[----:B------:R-:W-:Y:S02]  /*cd30*/  IMAD.IADD R5, R5, 0x1, R7 ;  /* 0x0000000105057824 */ /* 0x000fe400078e0207 */
[----:B----4-:R-:W-:Y:S01]  /*cd40*/  FFMA R11, R10, R2, R11 ;  /* 0x000000020a0b7223 */ /* 0x010fe2000000000b */
[----:B------:R-:W-:-:S04]  /*cd50*/  LEA R10, P2, R4, R18, 0x1 ;  /* 0x00000012040a7211 */ /* 0x000fc800078408ff */
[----:B------:R-:W-:Y:S02]  /*cd60*/  F2FP.BF16.F32.PACK_AB R12, RZ, R11 ;  /* 0x0000000bff0c723e */ /* 0x000fe400000010ff */
[----:B------:R-:W-:Y:S02]  /*cd70*/  LEA.HI.X R11, R4, R19, R5, 0x1, P2 ;  /* 0x00000013040b7211 */ /* 0x000fe400010f0c05 */
[----:B------:R-:W-:-:S05]  /*cd80*/  PRMT R13, R12, 0x7610, R13 ;  /* 0x000076100c0d7816 */ /* 0x000fca000000000d */
[----:B------:R1:W-:Y:S04]  /*cd90*/  @P1 STG.E.U16 desc[UR36][R14.64+0x172], R13 ;  /* 0x0001720d0e001986 */ /* 0x0003e8000c101524 */
[----:B------:R2:W0:Y:S01]  /*cda0*/  @P4 LDG.E.LTC128B.U16 R223, desc[UR36][R10.64] ;  /* 0x000000240adf4981 */ /* 0x000422000c1e1520 */
[----:B------:R-:W-:Y:S01]  /*cdb0*/  IMAD.WIDE.U32 R4, R6, R20, R22 ;  /* 0x0000001406047225 */ /* 0x000fe200078e0016 */
[----:B------:R-:W-:Y:S01]  /*cdc0*/  USHF.L.U64.HI UR4, UR8, 0x9, UR9 ;  /* 0x0000000908047899 */ /* 0x000fe20008010209 */
[----:B------:R-:W-:Y:S01]  /*cdd0*/  ISETP.GT.AND P2, PT, R0, 0x1, P0 ;  /* 0x000000010000780c */ /* 0x000fe20000744270 */
[----:B------:R-:W-:Y:S01]  /*cde0*/  BSSY B1, `(.L_x_413) ;  /* 0x0000010000017945 */ /* 0x000fe20003800000 */
[----:B------:R-:W-:Y:S02]  /*cdf0*/  IMAD.IADD R5, R7, 0x1, R5 ;  /* 0x0000000107057824 */ /* 0x000fe400078e0205 */
[----:B------:R-:W-:-:S02]  /*ce00*/  IMAD.U32 R231, RZ, RZ, UR8 ;  /* 0x00000008ffe77e24 */ /* 0x000fc4000f8e00ff */
[----:B-1----:R-:W-:-:S03]  /*ce10*/  IMAD.WIDE.U32 R12, R218, UR43, R4 ;  /* 0x0000002bda0c7c25 */ /* 0x002fc6000f8e0004 */
[----:B------:R-:W-:Y:S01]  /*ce20*/  LEA R4, P1, R231, R8, 0x9 ;  /* 0x00000008e7047211 */ /* 0x000fe200078248ff */
[----:B------:R-:W-:Y:S01]  /*ce30*/  IMAD.IADD R5, R219, 0x1, R13 ;  /* 0x00000001db057824 */ /* 0x000fe200078e020d */
[----:B--2---:R-:W-:-:S04]  /*ce40*/  LEA R10, P3, R12, R18, 0x1 ;  /* 0x000000120c0a7211 */ /* 0x004fc800078608ff */
[----:B------:R-:W-:Y:S02]  /*ce50*/  LEA.HI.X R11, R12, R19, R5, 0x1, P3 ;  /* 0x000000130c0b7211 */ /* 0x000fe400018f0c05 */
[----:B------:R-:W-:Y:S01]  /*ce60*/  IADD3.X R5, R9, UR4, RZ, P1, !PT ;  /* 0x0000000409057c10 */ /* 0x000fe20008ffe4ff */
[----:B0-----:R-:W-:-:S04]  /*ce70*/  IMAD.U32 R225, R223, 0x10000, RZ ;  /* 0x00010000dfe17824 */ /* 0x001fc800078e00ff */
[----:B------:R-:W-:-:S04]  /*ce80*/  FMUL R225, R225, R16 ;  /* 0x00000010e1e17220 */ /* 0x000fc80000400000 */
[----:B------:R-:W-:-:S05]  /*ce90*/  FFMA R225, R120, R2, R225 ;  /* 0x0000000278e17223 */ /* 0x000fca00000000e1 */
[----:B------:R-:W-:-:S05]  /*cea0*/  F2FP.BF16.F32.PACK_AB R225, RZ, R225 ;  /* 0x000000e1ffe1723e */ /* 0x000fca00000010ff */
[----:B------:R0:W-:Y:S01]  /*ceb0*/  @P4 STG.E.U16 desc[UR36][R4.64], R225 ;  /* 0x000000e104004986 */ /* 0x0001e2000c101524 */
[----:B------:R-:W-:Y:S05]  /*cec0*/  @!P2 BRA `(.L_x_414) ;  /* 0x000000000004a947 */ /* 0x000fea0003800000 */
[----:B------:R1:W5:Y:S02]  /*ced0*/  LDG.E.LTC128B.U16 R223, desc[UR36][R10.64+0x2] ;  /* 0x000002240adf7981 */ /* 0x000364000c1e1520 */
.L_x_414:
[----:B------:R-:W-:Y:S05]  /*cee0*/  BSYNC B1 ;  /* 0x0000000000017941 */ /* 0x000fea0003800000 */
.L_x_413:
[----:B-----5:R-:W-:Y:S01]  /*cef0*/  IMAD.U32 R13, R223, 0x10000, RZ ;  /* 0x00010000df0d7824 */ /* 0x020fe200078e00ff */
[----:B------:R-:W-:Y:S01]  /*cf00*/  ISETP.GT.AND P1, PT, R3, 0x108, PT ;  /* 0x000001080300780c */ /* 0x000fe20003f24270 */
[----:B------:R-:W-:Y:S01]  /*cf10*/  IMAD.WIDE.U32 R14, R6, R20, R226 ;  /* 0x00000014060e7225 */ /* 0x000fe200078e00e2 */
[----:B------:R-:W-:Y:S03]  /*cf20*/  BSSY B1, `(.L_x_415) ;  /* 0x000000f000017945 */ /* 0x000fe60003800000 */
[----:B------:R-:W-:Y:S01]  /*cf30*/  FMUL R12, R13, R16 ;  /* 0x000000100d0c7220 */ /* 0x000fe20000400000 */
[----:B------:R-:W-:Y:S01]  /*cf40*/  ISETP.GT.AND P3, PT, R0, RZ, P1 ;  /* 0x000000ff0000720c */ /* 0x000fe20000f64270 */
[----:B------:R-:W-:Y:S01]  /*cf50*/  IMAD.IADD R15, R7, 0x1, R15 ;  /* 0x00000001070f7824 */ /* 0x000fe200078e020f */
[----:B------:R-:W-:Y:S01]  /*cf60*/  IADD3 R7, P4, R220, R14, RZ ;  /* 0x0000000edc077210 */ /* 0x000fe20007f9e0ff */
[----:B------:R-:W-:Y:S01]  /*cf70*/  FFMA R12, R121, R2, R12 ;  /* 0x00000002790c7223 */ /* 0x000fe2000000000c */
[----:B------:R-:W-:-:S04]  /*cf80*/  IADD3 R14, P5, R22, R14, RZ ;  /* 0x0000000e160e7210 */ /* 0x000fc80007fbe0ff */
[----:B------:R-:W-:Y:S01]  /*cf90*/  F2FP.BF16.F32.PACK_AB R13, RZ, R12 ;  /* 0x0000000cff0d723e */ /* 0x000fe200000010ff */
[----:B------:R-:W-:Y:S01]  /*cfa0*/  IMAD.X R12, R15, 0x1, R217, P4 ;  /* 0x000000010f0c7824 */ /* 0x000fe200020e06d9 */
[----:B------:R-:W-:Y:S01]  /*cfb0*/  LEA R6, P4, R7, R18, 0x1 ;  /* 0x0000001207067211 */ /* 0x000fe200078808ff */
[----:B------:R-:W-:Y:S02]  /*cfc0*/  IMAD.X R15, R23, 0x1, R15, P5 ;  /* 0x00000001170f7824 */ /* 0x000fe400028e060f */
[----:B------:R2:W-:Y:S01]  /*cfd0*/  @P2 STG.E.U16 desc[UR36][R4.64+0x2], R13 ;  /* 0x0000020d04002986 */ /* 0x0005e2000c101524 */
[----:B------:R-:W-:Y:S01]  /*cfe0*/  LEA.HI.X R7, R7, R19, R12, 0x1, P4 ;  /* 0x0000001307077211 */ /* 0x000fe200020f0c0c */
[----:B------:R-:W-:Y:S08]  /*cff0*/  @!P3 BRA `(.L_x_416) ;  /* 0x000000000004b947 */ /* 0x000ff00003800000 */
[----:B------:R3:W5:Y:S02]  /*d000*/  LDG.E.LTC128B.U16 R223, desc[UR36][R6.64] ;  /* 0x0000002406df7981 */ /* 0x000764000c1e1520 */
.L_x_416:
[----:B------:R-:W-:Y:S05]  /*d010*/  BSYNC B1 ;  /* 0x0000000000017941 */ /* 0x000fea0003800000 */
.L_x_415:
[----:B---3-5:R-:W-:Y:S01]  /*d020*/  IMAD.U32 R7, R223, 0x10000, RZ ;  /* 0x00010000df077824 */ /* 0x028fe200078e00ff */
[----:B------:R-:W-:Y:S01]  /*d030*/  IADD3 R12, P2, R4, R229, RZ ;  /* 0x000000e5040c7210 */ /* 0x000fe20007f5e0ff */
[----:B------:R-:W-:Y:S01]  /*d040*/  IMAD.WIDE.U32 R14, R218, UR43, R14 ;  /* 0x0000002bda0e7c25 */ /* 0x000fe2000f8e000e */
[----:B------:R-:W-:Y:S03]  /*d050*/  BSSY B1, `(.L_x_417) ;  /* 0x000000c000017945 */ /* 0x000fe60003800000 */
[----:B------:R-:W-:Y:S01]  /*d060*/  FMUL R7, R7, R16 ;  /* 0x0000001007077220 */ /* 0x000fe20000400000 */
[----:B--2---:R-:W-:Y:S01]  /*d070*/  IMAD.IADD R13, R219, 0x1, R15 ;  /* 0x00000001db0d7824 */ /* 0x004fe200078e020f */
[----:B------:R-:W-:Y:S02]  /*d080*/  LEA R6, P4, R14, R18, 0x1 ;  /* 0x000000120e067211 */ /* 0x000fe400078808ff */
[----:B------:R-:W-:-:S05]  /*d090*/  FFMA R7, R122, R2, R7 ;  /* 0x000000027a077223 */ /* 0x000fca0000000007 */
[----:B------:R-:W-:Y:S02]  /*d0a0*/  F2FP.BF16.F32.PACK_AB R15, RZ, R7 ;  /* 0x00000007ff0f723e */ /* 0x000fe400000010ff */
[----:B------:R-:W-:Y:S01]  /*d0b0*/  LEA.HI.X R7, R14, R19, R13, 0x1, P4 ;  /* 0x000000130e077211 */ /* 0x000fe200020f0c0d */
[----:B------:R-:W-:Y:S01]  /*d0c0*/  IMAD.X R13, R5, 0x1, R228, P2 ;  /* 0x00000001050d7824 */ /* 0x000fe200010e06e4 */
[----:B------:R-:W-:-:S04]  /*d0d0*/  ISETP.GT.AND P4, PT, R0, 0x1, P1 ;  /* 0x000000010000780c */ /* 0x000fc80000f84270 */
[----:B------:R2:W-:Y:S09]  /*d0e0*/  @P3 STG.E.U16 desc[UR36][R12.64], R15 ;  /* 0x0000000f0c003986 */ /* 0x0005f2000c101524 */
[----:B------:R-:W-:Y:S05]  /*d0f0*/  @!P4 BRA `(.L_x_418) ;  /* 0x000000000004c947 */ /* 0x000fea0003800000 */
[----:B------:R3:W5:Y:S02]  /*d100*/  LDG.E.LTC128B.U16 R223, desc[UR36][R6.64+0x2] ;  /* 0x0000022406df7981 */ /* 0x000764000c1e1520 */
.L_x_418:
[----:B------:R-:W-:Y:S05]  /*d110*/  BSYNC B1 ;  /* 0x0000000000017941 */ /* 0x000fea0003800000 */
.L_x_417:
[----:B--2--5:R-:W-:Y:S01]  /*d120*/  IMAD.U32 R15, R223, 0x10000, RZ ;  /* 0x00010000df0f7824 */ /* 0x024fe200078e00ff */
[----:B------:R-:W-:Y:S01]  /*d130*/  ISETP.GT.AND P3, PT, R0, 0x8, P0 ;  /* 0x000000080000780c */ /* 0x000fe20000764270 */
[----:B------:R-:W-:Y:S02]  /*d140*/  BSSY B1, `(.L_x_419) ;  /* 0x0000009000017945 */ /* 0x000fe40003800000 */
[----:B------:R-:W-:-:S04]  /*d150*/  FMUL R14, R15, R16 ;  /* 0x000000100f0e7220 */ /* 0x000fc80000400000 */
[----:B------:R-:W-:Y:S01]  /*d160*/  FFMA R123, R123, R2, R14 ;  /* 0x000000027b7b7223 */ /* 0x000fe2000000000e */
[----:B------:R-:W-:-:S04]  /*d170*/  IADD3 R14, P2, R229, R4, RZ ;  /* 0x00000004e50e7210 */ /* 0x000fc80007f5e0ff */
[----:B------:R-:W-:Y:S01]  /*d180*/  F2FP.BF16.F32.PACK_AB R123, RZ, R123 ;  /* 0x0000007bff7b723e */ /* 0x000fe200000010ff */
[----:B------:R-:W-:-:S05]  /*d190*/  IMAD.X R15, R228, 0x1, R5, P2 ;  /* 0x00000001e40f7824 */ /* 0x000fca00010e0605 */
[----:B------:R2:W-:Y:S01]  /*d1a0*/  @P4 STG.E.U16 desc[UR36][R14.64+0x2], R123 ;  /* 0x0000027b0e004986 */ /* 0x0005e2000c101524 */
[----:B------:R-:W-:Y:S05]  /*d1b0*/  @!P3 BRA `(.L_x_420) ;  /* 0x000000000004b947 */ /* 0x000fea0003800000 */
[----:B------:R4:W5:Y:S02]  /*d1c0*/  LDG.E.LTC128B.U16 R223, desc[UR36][R10.64+0x10] ;  /* 0x000010240adf7981 */ /* 0x000964000c1e1520 */
.L_x_420:
[----:B------:R-:W-:Y:S05]  /*d1d0*/  BSYNC B1 ;  /* 0x0000000000017941 */ /* 0x000fea0003800000 */
.L_x_419:
[----:B-----5:R-:W-:Y:S01]  /*d1e0*/  IMAD.U32 R121, R223, 0x10000, RZ ;  /* 0x00010000df797824 */ /* 0x020fe200078e00ff */
[----:B------:R-:W-:Y:S01]  /*d1f0*/  ISETP.GT.AND P2, PT, R0, 0x9, P0 ;  /* 0x000000090000780c */ /* 0x000fe20000744270 */
[----:B------:R-:W-:Y:S01]  /*d200*/  @P3 IMAD.MOV.U32 R120, RZ, RZ, R4 ;  /* 0x000000ffff783224 */ /* 0x000fe200078e0004 */
[----:B------:R-:W-:Y:S01]  /*d210*/  BSSY B1, `(.L_x_421) ;  /* 0x0000009000017945 */ /* 0x000fe20003800000 */
[----:B------:R-:W-:-:S04]  /*d220*/  FMUL R121, R121, R16 ;  /* 0x0000001079797220 */ /* 0x000fc80000400000 */
[----:B------:R-:W-:-:S05]  /*d230*/  FFMA R121, R124, R2, R121 ;  /* 0x000000027c797223 */ /* 0x000fca0000000079 */
[----:B------:R-:W-:-:S04]  /*d240*/  F2FP.BF16.F32.PACK_AB R121, RZ, R121 ;  /* 0x00000079ff79723e */ /* 0x000fc800000010ff */
[----:B------:R-:W-:Y:S01]  /*d250*/  PRMT R122, R121, 0x7610, R122 ;  /* 0x00007610797a7816 */ /* 0x000fe2000000007a */
[----:B------:R-:W-:-:S05]  /*d260*/  @P3 IMAD.MOV.U32 R121, RZ, RZ, R5 ;  /* 0x000000ffff793224 */ /* 0x000fca00078e0005 */
[----:B------:R0:W-:Y:S01]  /*d270*/  @P3 STG.E.U16 desc[UR36][R120.64+0x10], R122 ;  /* 0x0000107a78003986 */ /* 0x0001e2000c101524 */
[----:B------:R-:W-:Y:S05]  /*d280*/  @!P2 BRA `(.L_x_422) ;  /* 0x000000000004a947 */ /* 0x000fea0003800000 */
[----:B------:R0:W5:Y:S02]  /*d290*/  LDG.E.LTC128B.U16 R223, desc[UR36][R10.64+0x12] ;  /* 0x000012240adf7981 */ /* 0x000164000c1e1520 */
.L_x_422:
[----:B------:R-:W-:Y:S05]  /*d2a0*/  BSYNC B1 ;  /* 0x0000000000017941 */ /* 0x000fea0003800000 */
.L_x_421:
[----:B0----5:R-:W-:Y:S01]  /*d2b0*/  IMAD.U32 R121, R223, 0x10000, RZ ;  /* 0x00010000df797824 */ /* 0x021fe200078e00ff */
[----:B------:R-:W-:Y:S01]  /*d2c0*/  ISETP.GT.AND P3, PT, R0, 0x8, P1 ;  /* 0x000000080000780c */ /* 0x000fe20000f64270 */
[----:B------:R-:W-:Y:S02]  /*d2d0*/  BSSY B1, `(.L_x_423) ;  /* 0x0000007000017945 */ /* 0x000fe40003800000 */
[----:B------:R-:W-:-:S04]  /*d2e0*/  FMUL R120, R121, R16 ;  /* 0x0000001079787220 */ /* 0x000fc80000400000 */
[----:B------:R-:W-:-:S05]  /*d2f0*/  FFMA R120, R125, R2, R120 ;  /* 0x000000027d787223 */ /* 0x000fca0000000078 */
[----:B------:R-:W-:-:S05]  /*d300*/  F2FP.BF16.F32.PACK_AB R120, RZ, R120 ;  /* 0x00000078ff78723e */ /* 0x000fca00000010ff */
[----:B------:R0:W-:Y:S01]  /*d310*/  @P2 STG.E.U16 desc[UR36][R4.64+0x12], R120 ;  /* 0x0000127804002986 */ /* 0x0001e2000c101524 */
[----:B------:R-:W-:Y:S05]  /*d320*/  @!P3 BRA `(.L_x_424) ;  /* 0x000000000004b947 */ /* 0x000fea0003800000 */
[----:B------:R0:W5:Y:S02]  /*d330*/  LDG.E.LTC128B.U16 R223, desc[UR36][R6.64+0x10] ;  /* 0x0000102406df7981 */ /* 0x000164000c1e1520 */
.L_x_424:
[----:B------:R-:W-:Y:S05]  /*d340*/  BSYNC B1 ;  /* 0x0000000000017941 */ /* 0x000fea0003800000 */
.L_x_423:
[----:B-----5:R-:W-:Y:S01]  /*d350*/  IMAD.U32 R121, R223, 0x10000, RZ ;  /* 0x00010000df797824 */ /* 0x020fe200078e00ff */
        /* <DEDUP_REMOVED lines=8> */
.L_x_426:
[----:B------:R-:W-:Y:S05]  /*d3e0*/  BSYNC B1 ;  /* 0x0000000000017941 */ /* 0x000fea0003800000 */
.L_x_425:
        /* <DEDUP_REMOVED lines=9> */
.L_x_428:
[----:B------:R-:W-:Y:S05]  /*d480*/  BSYNC B1 ;  /* 0x0000000000017941 */ /* 0x000fea0003800000 */
.L_x_427:
[----:B-----5:R-:W-:Y:S01]  /*d490*/  IMAD.U32 R121, R223, 0x10000, RZ ;  /* 0x00010000df797824 */ /* 0x020fe200078e00ff */
[----:B------:R-:W-:Y:S01]  /*d4a0*/  ISETP.GT.AND P2, PT, R0, 0x11, P0 ;  /* 0x000000110000780c */ /* 0x000fe20000744270 */
[----:B0-----:R-:W-:Y:S01]  /*d4b0*/  @P3 IMAD.MOV.U32 R120, RZ, RZ, R4 ;  /* 0x000000ffff783224 */ /* 0x001fe200078e0004 */
        /* <DEDUP_REMOVED lines=9> */
.L_x_430:
[----:B------:R-:W-:Y:S05]  /*d550*/  BSYNC B1 ;  /* 0x0000000000017941 */ /* 0x000fea0003800000 */
.L_x_429:
        /* <DEDUP_REMOVED lines=9> */
.L_x_432:
[----:B------:R-:W-:Y:S05]  /*d5f0*/  BSYNC B1 ;  /* 0x0000000000017941 */ /* 0x000fea0003800000 */
.L_x_431:
        /* <DEDUP_REMOVED lines=9> */
.L_x_434:
[----:B------:R-:W-:Y:S05]  /*d690*/  BSYNC B1 ;  /* 0x0000000000017941 */ /* 0x000fea0003800000 */
.L_x_433:
        /* <DEDUP_REMOVED lines=9> */
.L_x_436:
[----:B------:R-:W-:Y:S05]  /*d730*/  BSYNC B1 ;  /* 0x0000000000017941 */ /* 0x000fea0003800000 */
.L_x_435:
        /* <DEDUP_REMOVED lines=12> */
.L_x_438:
[----:B------:R-:W-:Y:S05]  /*d800*/  BSYNC B1 ;  /* 0x0000000000017941 */ /* 0x000fea0003800000 */
.L_x_437:
        /* <DEDUP_REMOVED lines=9> */
.L_x_440:
[----:B------:R-:W-:Y:S05]  /*d8a0*/  BSYNC B1 ;  /* 0x0000000000017941 */ /* 0x000fea0003800000 */
.L_x_439:
        /* <DEDUP_REMOVED lines=9> */
.L_x_442:
[----:B------:R-:W-:Y:S05]  /*d940*/  BSYNC B1 ;  /* 0x0000000000017941 */ /* 0x000fea0003800000 */
.L_x_441:
        /* <DEDUP_REMOVED lines=9> */
.L_x_444:
[----:B------:R-:W-:Y:S05]  /*d9e0*/  BSYNC B1 ;  /* 0x0000000000017941 */ /* 0x000fea0003800000 */
.L_x_443:
        /* <DEDUP_REMOVED lines=12> */
.L_x_446:
[----:B------:R-:W-:Y:S05]  /*dab0*/  BSYNC B1 ;  /* 0x0000000000017941 */ /* 0x000fea0003800000 */
.L_x_445:
        /* <DEDUP_REMOVED lines=9> */
.L_x_448:
[----:B------:R-:W-:Y:S05]  /*db50*/  BSYNC B1 ;  /* 0x0000000000017941 */ /* 0x000fea0003800000 */
.L_x_447:
        /* <DEDUP_REMOVED lines=9> */
.L_x_450:
[----:B------:R-:W-:Y:S05]  /*dbf0*/  BSYNC B1 ;  /* 0x0000000000017941 */ /* 0x000fea0003800000 */
.L_x_449:
        /* <DEDUP_REMOVED lines=9> */
.L_x_452:
[----:B------:R-:W-:Y:S05]  /*dc90*/  BSYNC B1 ;  /* 0x0000000000017941 */ /* 0x000fea0003800000 */
.L_x_451:
        /* <DEDUP_REMOVED lines=12> */
.L_x_454:
[----:B------:R-:W-:Y:S05]  /*dd60*/  BSYNC B1 ;  /* 0x0000000000017941 */ /* 0x000fea0003800000 */
.L_x_453:
        /* <DEDUP_REMOVED lines=9> */
.L_x_456:
[----:B------:R-:W-:Y:S05]  /*de00*/  BSYNC B1 ;  /* 0x0000000000017941 */ /* 0x000fea0003800000 */
.L_x_455:
        /* <DEDUP_REMOVED lines=9> */
.L_x_458:
[----:B------:R-:W-:Y:S05]  /*dea0*/  BSYNC B1 ;  /* 0x0000000000017941 */ /* 0x000fea0003800000 */
.L_x_457:
        /* <DEDUP_REMOVED lines=9> */
.L_x_460:
[----:B------:R-:W-:Y:S05]  /*df40*/  BSYNC B1 ;  /* 0x0000000000017941 */ /* 0x000fea0003800000 */
.L_x_459:
        /* <DEDUP_REMOVED lines=12> */
.L_x_462:
[----:B------:R-:W-:Y:S05]  /*e010*/  BSYNC B1 ;  /* 0x0000000000017941 */ /* 0x000fea0003800000 */
.L_x_461:
        /* <DEDUP_REMOVED lines=9> */
.L_x_464:
[----:B------:R-:W-:Y:S05]  /*e0b0*/  BSYNC B1 ;  /* 0x0000000000017941 */ /* 0x000fea0003800000 */
.L_x_463:
        /* <DEDUP_REMOVED lines=9> */
.L_x_466:
[----:B------:R-:W-:Y:S05]  /*e150*/  BSYNC B1 ;  /* 0x0000000000017941 */ /* 0x000fea0003800000 */
.L_x_465:
        /* <DEDUP_REMOVED lines=9> */
.L_x_468:
[----:B------:R-:W-:Y:S05]  /*e1f0*/  BSYNC B1 ;  /* 0x0000000000017941 */ /* 0x000fea0003800000 */
.L_x_467:
        /* <DEDUP_REMOVED lines=12> */
.L_x_470:
[----:B------:R-:W-:Y:S05]  /*e2c0*/  BSYNC B1 ;  /* 0x0000000000017941 */ /* 0x000fea0003800000 */
.L_x_469:
        /* <DEDUP_REMOVED lines=9> */
.L_x_472:
[----:B------:R-:W-:Y:S05]  /*e360*/  BSYNC B1 ;  /* 0x0000000000017941 */ /* 0x000fea0003800000 */
.L_x_471:
        /* <DEDUP_REMOVED lines=9> */
.L_x_474:
[----:B------:R-:W-:Y:S05]  /*e400*/  BSYNC B1 ;  /* 0x0000000000017941 */ /* 0x000fea0003800000 */
.L_x_473:
        /* <DEDUP_REMOVED lines=9> */
.L_x_476:
[----:B------:R-:W-:Y:S05]  /*e4a0*/  BSYNC B1 ;  /* 0x0000000000017941 */ /* 0x000fea0003800000 */
.L_x_475:
        /* <DEDUP_REMOVED lines=12> */
.L_x_478:
[----:B------:R-:W-:Y:S05]  /*e570*/  BSYNC B1 ;  /* 0x0000000000017941 */ /* 0x000fea0003800000 */
.L_x_477:
        /* <DEDUP_REMOVED lines=9> */
.L_x_480:
[----:B------:R-:W-:Y:S05]  /*e610*/  BSYNC B1 ;  /* 0x0000000000017941 */ /* 0x000fea0003800000 */
.L_x_479:
        /* <DEDUP_REMOVED lines=9> */
.L_x_482:
[----:B------:R-:W-:Y:S05]  /*e6b0*/  BSYNC B1 ;  /* 0x0000000000017941 */ /* 0x000fea0003800000 */
.L_x_481:
        /* <DEDUP_REMOVED lines=9> */
.L_x_484:
[----:B------:R-:W-:Y:S05]  /*e750*/  BSYNC B1 ;  /* 0x0000000000017941 */ /* 0x000fea0003800000 */
.L_x_483:
        /* <DEDUP_REMOVED lines=12> */
.L_x_486:
[----:B------:R-:W-:Y:S05]  /*e820*/  BSYNC B1 ;  /* 0x0000000000017941 */ /* 0x000fea0003800000 */
.L_x_485:
        /* <DEDUP_REMOVED lines=9> */
.L_x_488:
[----:B------:R-:W-:Y:S05]  /*e8c0*/  BSYNC B1 ;  /* 0x0000000000017941 */ /* 0x000fea0003800000 */
.L_x_487:
        /* <DEDUP_REMOVED lines=9> */
.L_x_490:
[----:B------:R-:W-:Y:S05]  /*e960*/  BSYNC B1 ;  /* 0x0000000000017941 */ /* 0x000fea0003800000 */
.L_x_489:
        /* <DEDUP_REMOVED lines=9> */
.L_x_492:
[----:B------:R-:W-:Y:S05]  /*ea00*/  BSYNC B1 ;  /* 0x0000000000017941 */ /* 0x000fea0003800000 */
.L_x_491:
        /* <DEDUP_REMOVED lines=12> */
.L_x_494:
[----:B------:R-:W-:Y:S05]  /*ead0*/  BSYNC B1 ;  /* 0x0000000000017941 */ /* 0x000fea0003800000 */
.L_x_493:
        /* <DEDUP_REMOVED lines=9> */
.L_x_496:
[----:B------:R-:W-:Y:S05]  /*eb70*/  BSYNC B1 ;  /* 0x0000000000017941 */ /* 0x000fea0003800000 */
.L_x_495:
        /* <DEDUP_REMOVED lines=9> */
.L_x_498:
[----:B------:R-:W-:Y:S05]  /*ec10*/  BSYNC B1 ;  /* 0x0000000000017941 */ /* 0x000fea0003800000 */
.L_x_497:
        /* <DEDUP_REMOVED lines=9> */
.L_x_500:
[----:B------:R-:W-:Y:S05]  /*ecb0*/  BSYNC B1 ;  /* 0x0000000000017941 */ /* 0x000fea0003800000 */
.L_x_499:
        /* <DEDUP_REMOVED lines=12> */
.L_x_502:
[----:B------:R-:W-:Y:S05]  /*ed80*/  BSYNC B1 ;  /* 0x0000000000017941 */ /* 0x000fea0003800000 */
.L_x_501:
        /* <DEDUP_REMOVED lines=9> */
.L_x_504:
[----:B------:R-:W-:Y:S05]  /*ee20*/  BSYNC B1 ;  /* 0x0000000000017941 */ /* 0x000fea0003800000 */
.L_x_503:
        /* <DEDUP_REMOVED lines=9> */
.L_x_506:
[----:B------:R-:W-:Y:S05]  /*eec0*/  BSYNC B1 ;  /* 0x0000000000017941 */ /* 0x000fea0003800000 */
.L_x_505:
        /* <DEDUP_REMOVED lines=9> */
.L_x_508:
[----:B------:R-:W-:Y:S05]  /*ef60*/  BSYNC B1 ;  /* 0x0000000000017941 */ /* 0x000fea0003800000 */
.L_x_507:
        /* <DEDUP_REMOVED lines=12> */
.L_x_510:
[----:B------:R-:W-:Y:S05]  /*f030*/  BSYNC B1 ;  /* 0x0000000000017941 */ /* 0x000fea0003800000 */
.L_x_509:
        /* <DEDUP_REMOVED lines=9> */
.L_x_512:
[----:B------:R-:W-:Y:S05]  /*f0d0*/  BSYNC B1 ;  /* 0x0000000000017941 */ /* 0x000fea0003800000 */
.L_x_511:
        /* <DEDUP_REMOVED lines=9> */
.L_x_514:
[----:B------:R-:W-:Y:S05]  /*f170*/  BSYNC B1 ;  /* 0x0000000000017941 */ /* 0x000fea0003800000 */
.L_x_513:
        /* <DEDUP_REMOVED lines=9> */
.L_x_516:
[----:B------:R-:W-:Y:S05]  /*f210*/  BSYNC B1 ;  /* 0x0000000000017941 */ /* 0x000fea0003800000 */
.L_x_515:
        /* <DEDUP_REMOVED lines=12> */
.L_x_518:
[----:B------:R-:W-:Y:S05]  /*f2e0*/  BSYNC B1 ;  /* 0x0000000000017941 */ /* 0x000fea0003800000 */
.L_x_517:
        /* <DEDUP_REMOVED lines=9> */
.L_x_520:
[----:B------:R-:W-:Y:S05]  /*f380*/  BSYNC B1 ;  /* 0x0000000000017941 */ /* 0x000fea0003800000 */
.L_x_519:
        /* <DEDUP_REMOVED lines=9> */
.L_x_522:
[----:B------:R-:W-:Y:S05]  /*f420*/  BSYNC B1 ;  /* 0x0000000000017941 */ /* 0x000fea0003800000 */
.L_x_521:
        /* <DEDUP_REMOVED lines=9> */
.L_x_524:
[----:B------:R-:W-:Y:S05]  /*f4c0*/  BSYNC B1 ;  /* 0x0000000000017941 */ /* 0x000fea0003800000 */
.L_x_523:
        /* <DEDUP_REMOVED lines=12> */
.L_x_526:
[----:B------:R-:W-:Y:S05]  /*f590*/  BSYNC B1 ;  /* 0x0000000000017941 */ /* 0x000fea0003800000 */
.L_x_525:
        /* <DEDUP_REMOVED lines=9> */
.L_x_528:
[----:B------:R-:W-:Y:S05]  /*f630*/  BSYNC B1 ;  /* 0x0000000000017941 */ /* 0x000fea0003800000 */
.L_x_527:
        /* <DEDUP_REMOVED lines=9> */
.L_x_530:
[----:B------:R-:W-:Y:S05]  /*f6d0*/  BSYNC B1 ;  /* 0x0000000000017941 */ /* 0x000fea0003800000 */
.L_x_529:
        /* <DEDUP_REMOVED lines=9> */
.L_x_532:
[----:B------:R-:W-:Y:S05]  /*f770*/  BSYNC B1 ;  /* 0x0000000000017941 */ /* 0x000fea0003800000 */
.L_x_531:
        /* <DEDUP_REMOVED lines=12> */
.L_x_534:
[----:B------:R-:W-:Y:S05]  /*f840*/  BSYNC B1 ;  /* 0x0000000000017941 */ /* 0x000fea0003800000 */
.L_x_533:
        /* <DEDUP_REMOVED lines=9> */
.L_x_536:
[----:B------:R-:W-:Y:S05]  /*f8e0*/  BSYNC B1 ;  /* 0x0000000000017941 */ /* 0x000fea0003800000 */
.L_x_535:
        /* <DEDUP_REMOVED lines=9> */
.L_x_538:
[----:B------:R-:W-:Y:S05]  /*f980*/  BSYNC B1 ;  /* 0x0000000000017941 */ /* 0x000fea0003800000 */
.L_x_537:
        /* <DEDUP_REMOVED lines=9> */
.L_x_540:
[----:B------:R-:W-:Y:S05]  /*fa20*/  BSYNC B1 ;  /* 0x0000000000017941 */ /* 0x000fea0003800000 */
.L_x_539:
        /* <DEDUP_REMOVED lines=12> */
.L_x_542:
[----:B------:R-:W-:Y:S05]  /*faf0*/  BSYNC B1 ;  /* 0x0000000000017941 */ /* 0x000fea0003800000 */
.L_x_541:
        /* <DEDUP_REMOVED lines=9> */
.L_x_544:
[----:B------:R-:W-:Y:S05]  /*fb90*/  BSYNC B1 ;  /* 0x0000000000017941 */ /* 0x000fea0003800000 */
.L_x_543:
        /* <DEDUP_REMOVED lines=9> */
.L_x_546:
[----:B------:R-:W-:Y:S05]  /*fc30*/  BSYNC B1 ;  /* 0x0000000000017941 */ /* 0x000fea0003800000 */
.L_x_545:
        /* <DEDUP_REMOVED lines=9> */
.L_x_548:
[----:B------:R-:W-:Y:S05]  /*fcd0*/  BSYNC B1 ;  /* 0x0000000000017941 */ /* 0x000fea0003800000 */
.L_x_547:
        /* <DEDUP_REMOVED lines=12> */
.L_x_550:
[----:B------:R-:W-:Y:S05]  /*fda0*/  BSYNC B1 ;  /* 0x0000000000017941 */ /* 0x000fea0003800000 */
.L_x_549:
        /* <DEDUP_REMOVED lines=9> */
.L_x_552:
[----:B------:R-:W-:Y:S05]  /*fe40*/  BSYNC B1 ;  /* 0x0000000000017941 */ /* 0x000fea0003800000 */
.L_x_551:
        /* <DEDUP_REMOVED lines=9> */
.L_x_554:
[----:B------:R-:W-:Y:S05]  /*fee0*/  BSYNC B1 ;  /* 0x0000000000017941 */ /* 0x000fea0003800000 */
.L_x_553:
        /* <DEDUP_REMOVED lines=9> */
.L_x_556:
[----:B------:R-:W-:Y:S05]  /*ff80*/  BSYNC B1 ;  /* 0x0000000000017941 */ /* 0x000fea0003800000 */
.L_x_555:
        /* <DEDUP_REMOVED lines=12> */
.L_x_558:
[----:B------:R-:W-:Y:S05]  /*10050*/  BSYNC B1 ;  /* 0x0000000000017941 */ /* 0x000fea0003800000 */
.L_x_557:
        /* <DEDUP_REMOVED lines=9> */
.L_x_560:
[----:B------:R-:W-:Y:S05]  /*100f0*/  BSYNC B1 ;  /* 0x0000000000017941 */ /* 0x000fea0003800000 */
.L_x_559:
        /* <DEDUP_REMOVED lines=9> */
.L_x_562:
[----:B------:R-:W-:Y:S05]  /*10190*/  BSYNC B1 ;  /* 0x0000000000017941 */ /* 0x000fea0003800000 */
.L_x_561:
        /* <DEDUP_REMOVED lines=9> */
.L_x_564:
[----:B------:R-:W-:Y:S05]  /*10230*/  BSYNC B1 ;  /* 0x0000000000017941 */ /* 0x000fea0003800000 */
.L_x_563:
        /* <DEDUP_REMOVED lines=12> */
.L_x_566:
[----:B------:R-:W-:Y:S05]  /*10300*/  BSYNC B1 ;  /* 0x0000000000017941 */ /* 0x000fea0003800000 */
.L_x_565:
        /* <DEDUP_REMOVED lines=9> */
.L_x_568:
[----:B------:R-:W-:Y:S05]  /*103a0*/  BSYNC B1 ;  /* 0x0000000000017941 */ /* 0x000fea0003800000 */
.L_x_567:
        /* <DEDUP_REMOVED lines=9> */
.L_x_570:
[----:B------:R-:W-:Y:S05]  /*10440*/  BSYNC B1 ;  /* 0x0000000000017941 */ /* 0x000fea0003800000 */
.L_x_569:
        /* <DEDUP_REMOVED lines=9> */
.L_x_572:
[----:B------:R-:W-:Y:S05]  /*104e0*/  BSYNC B1 ;  /* 0x0000000000017941 */ /* 0x000fea0003800000 */
.L_x_571:
        /* <DEDUP_REMOVED lines=12> */
.L_x_574:
[----:B------:R-:W-:Y:S05]  /*105b0*/  BSYNC B1 ;  /* 0x0000000000017941 */ /* 0x000fea0003800000 */
.L_x_573:
        /* <DEDUP_REMOVED lines=9> */
.L_x_576:
[----:B------:R-:W-:Y:S05]  /*10650*/  BSYNC B1 ;  /* 0x0000000000017941 */ /* 0x000fea0003800000 */
.L_x_575:
        /* <DEDUP_REMOVED lines=9> */
.L_x_578:
[----:B------:R-:W-:Y:S05]  /*106f0*/  BSYNC B1 ;  /* 0x0000000000017941 */ /* 0x000fea0003800000 */
.L_x_577:
        /* <DEDUP_REMOVED lines=9> */
.L_x_580:
[----:B------:R-:W-:Y:S05]  /*10790*/  BSYNC B1 ;  /* 0x0000000000017941 */ /* 0x000fea0003800000 */
.L_x_579:
        /* <DEDUP_REMOVED lines=12> */
.L_x_582:
[----:B------:R-:W-:Y:S05]  /*10860*/  BSYNC B1 ;  /* 0x0000000000017941 */ /* 0x000fea0003800000 */
.L_x_581:
        /* <DEDUP_REMOVED lines=9> */
.L_x_584:
[----:B------:R-:W-:Y:S05]  /*10900*/  BSYNC B1 ;  /* 0x0000000000017941 */ /* 0x000fea0003800000 */
.L_x_583:
        /* <DEDUP_REMOVED lines=9> */
.L_x_586:
[----:B------:R-:W-:Y:S05]  /*109a0*/  BSYNC B1 ;  /* 0x0000000000017941 */ /* 0x000fea0003800000 */
.L_x_585:
        /* <DEDUP_REMOVED lines=9> */
.L_x_588:
[----:B------:R-:W-:Y:S05]  /*10a40*/  BSYNC B1 ;  /* 0x0000000000017941 */ /* 0x000fea0003800000 */
.L_x_587:
        /* <DEDUP_REMOVED lines=12> */
.L_x_590:
[----:B------:R-:W-:Y:S05]  /*10b10*/  BSYNC B1 ;  /* 0x0000000000017941 */ /* 0x000fea0003800000 */
.L_x_589:
        /* <DEDUP_REMOVED lines=9> */
.L_x_592:
[----:B------:R-:W-:Y:S05]  /*10bb0*/  BSYNC B1 ;  /* 0x0000000000017941 */ /* 0x000fea0003800000 */
.L_x_591:
        /* <DEDUP_REMOVED lines=9> */
.L_x_594:
[----:B------:R-:W-:Y:S05]  /*10c50*/  BSYNC B1 ;  /* 0x0000000000017941 */ /* 0x000fea0003800000 */
.L_x_593:
        /* <DEDUP_REMOVED lines=9> */
.L_x_596:
[----:B------:R-:W-:Y:S05]  /*10cf0*/  BSYNC B1 ;  /* 0x0000000000017941 */ /* 0x000fea0003800000 */
.L_x_595:
        /* <DEDUP_REMOVED lines=12> */
.L_x_598:
[----:B------:R-:W-:Y:S05]  /*10dc0*/  BSYNC B1 ;  /* 0x0000000000017941 */ /* 0x000fea0003800000 */
.L_x_597:
[----:B01--45:R-:W-:Y:S01]  /*10dd0*/  IMAD.U32 R11, R223, 0x10000, RZ ;  /* 0x00010000df0b7824 */ /* 0x033fe200078e00ff */
        /* <DEDUP_REMOVED lines=8> */
.L_x_600:
[----:B------:R-:W-:Y:S05]  /*10e60*/  BSYNC B1 ;  /* 0x0000000000017941 */ /* 0x000fea0003800000 */
.L_x_599:
[----:B0----5:R-:W-:Y:S01]  /*10e70*/  IMAD.U32 R5, R223, 0x10000, RZ ;  /* 0x00010000df057824 */ /* 0x021fe200078e00ff */
[----:B------:R-:W-:Y:S01]  /*10e80*/  ISETP.GT.AND P1, PT, R0, 0xb9, P1 ;  /* 0x000000b90000780c */ /* 0x000fe20000f24270 */
[----:B------:R-:W-:Y:S01]  /*10e90*/  BSSY B1, `(.L_x_601) ;  /* 0x0000009000017945 */ /* 0x000fe20003800000 */
[----:B------:R-:W-:Y:S01]  /*10ea0*/  IADD3 R121, P0, R222, 0x180, RZ ;  /* 0x00000180de797810 */ /* 0x000fe20007f1e0ff */
[----:B------:R-:W-:-:S04]  /*10eb0*/  FMUL R5, R5, R16 ;  /* 0x0000001005057220 */ /* 0x000fc80000400000 */
[----:B------:R-:W-:Y:S01]  /*10ec0*/  FFMA R5, R214, R2, R5 ;  /* 0x00000002d6057223 */ /* 0x000fe20000000005 */
[----:B------:R-:W-:-:S04]  /*10ed0*/  IMAD.X R11, RZ, RZ, UR7, P0 ;  /* 0x00000007ff0b7e24 */ /* 0x000fc800080e06ff */
[----:B------:R-:W-:-:S05]  /*10ee0*/  F2FP.BF16.F32.PACK_AB R5, RZ, R5 ;  /* 0x00000005ff05723e */ /* 0x000fca00000010ff */
[----:B------:R0:W-:Y:S01]  /*10ef0*/  @P2 STG.E.U16 desc[UR36][R12.64+0x170], R5 ;  /* 0x000170050c002986 */ /* 0x0001e2000c101524 */
[----:B------:R-:W-:Y:S05]  /*10f00*/  @!P1 BRA `(.L_x_602) ;  /* 0x0000000000049947 */ /* 0x000fea0003800000 */
[----:B------:R4:W5:Y:S02]  /*10f10*/  LDG.E.LTC128B.U16 R223, desc[UR36][R6.64+0x172] ;  /* 0x0001722406df7981 */ /* 0x000964000c1e1520 */
.L_x_602:
[----:B------:R-:W-:Y:S05]  /*10f20*/  BSYNC B1 ;  /* 0x0000000000017941 */ /* 0x000fea0003800000 */
.L_x_601:
[----:B0----5:R-:W-:Y:S01]  /*10f30*/  IMAD.U32 R5, R223, 0x10000, RZ ;  /* 0x00010000df057824 */ /* 0x021fe200078e00ff */
[----:B------:R-:W-:Y:S01]  /*10f40*/  ISETP.GT.AND P0, PT, R3, 0x180, PT ;  /* 0x000001800300780c */ /* 0x000fe20003f04270 */
[----:B------:R-:W-:Y:S02]  /*10f50*/  IMAD R4, R11, R20, RZ ;  /* 0x000000140b047224 */ /* 0x000fe400078e02ff */
[----:B-1-34-:R-:W-:Y:S01]  /*10f60*/  FMUL R6, R5, R16 ;  /* 0x0000001005067220 */ /* 0x01afe20000400000 */
[----:B------:R-:W-:Y:S01]  /*10f70*/  ISETP.GT.AND P4, PT, R0, RZ, P0 ;  /* 0x000000ff0000720c */ /* 0x000fe20000784270 */
[C---:B------:R-:W-:Y:S02]  /*10f80*/  IMAD R21, R121.reuse, R21, R4 ;  /* 0x0000001579157224 */ /* 0x040fe400078e0204 */
[----:B------:R-:W-:-:S04]  /*10f90*/  IMAD.WIDE.U32 R4, R121, R20, R216 ;  /* 0x0000001479047225 */ /* 0x000fc800078e00d8 */
[----:B------:R-:W-:Y:S01]  /*10fa0*/  FFMA R215, R215, R2, R6 ;  /* 0x00000002d7d77223 */ /* 0x000fe20000000006 */
[----:B------:R-:W-:Y:S01]  /*10fb0*/  IMAD.IADD R5, R5, 0x1, R21 ;  /* 0x0000000105057824 */ /* 0x000fe200078e0215 */
[----:B------:R-:W-:-:S03]  /*10fc0*/  LEA R6, P2, R4, R18, 0x1 ;  /* 0x0000001204067211 */ /* 0x000fc600078408ff */
[----:B------:R-:W-:Y:S02]  /*10fd0*/  F2FP.BF16.F32.PACK_AB R215, RZ, R215 ;  /* 0x000000d7ffd7723e */ /* 0x000fe400000010ff */
[----:B------:R-:W-:-:S03]  /*10fe0*/  LEA.HI.X R7, R4, R19, R5, 0x1, P2 ;  /* 0x0000001304077211 */ /* 0x000fc600010f0c05 */
[----:B------:R0:W-:Y:S04]  /*10ff0*/  @P1 STG.E.U16 desc[UR36][R14.64+0x172], R215 ;  /* 0x000172d70e001986 */ /* 0x0001e8000c101524 */
[----:B------:R1:W3:Y:S01]  /*11000*/  @P4 LDG.E.LTC128B.U16 R223, desc[UR36][R6.64] ;  /* 0x0000002406df4981 */ /* 0x0002e2000c1e1520 */
[----:B------:R-:W-:Y:S01]  /*11010*/  IMAD.WIDE.U32 R4, R121, R20, R22 ;  /* 0x0000001479047225 */ /* 0x000fe200078e0016 */
[----:B------:R-:W-:Y:S01]  /*11020*/  UIMAD UR4, UR9, 0x300, URZ ;  /* 0x00000300090478a4 */ /* 0x000fe2000f8e023f */
[----:B------:R-:W-:Y:S01]  /*11030*/  ISETP.GT.AND P3, PT, R0, 0x1, P0 ;  /* 0x000000010000780c */ /* 0x000fe20000764270 */
[----:B------:R-:W-:Y:S01]  /*11040*/  BSSY B1, `(.L_x_603) ;  /* 0x0000013000017945 */ /* 0x000fe20003800000 */
[----:B------:R-:W-:Y:S02]  /*11050*/  IMAD.IADD R5, R21, 0x1, R5 ;  /* 0x0000000115057824 */ /* 0x000fe400078e0205 */
[----:B--2---:R-:W-:-:S02]  /*11060*/  IMAD.U32 R123, RZ, RZ, UR8 ;  /* 0x00000008ff7b7e24 */ /* 0x004fc4000f8e00ff */
[----:B------:R-:W-:-:S04]  /*11070*/  IMAD.WIDE.U32 R10, R218, UR43, R4 ;  /* 0x0000002bda0a7c25 */ /* 0x000fc8000f8e0004 */
[----:B------:R-:W-:Y:S01]  /*11080*/  IMAD.MOV.U32 R4, RZ, RZ, R8 ;  /* 0x000000ffff047224 */ /* 0x000fe200078e0008 */
[----:B-1----:R-:W-:Y:S01]  /*11090*/  LEA R6, P1, R10, R18, 0x1 ;  /* 0x000000120a067211 */ /* 0x002fe200078208ff */
[----:B------:R-:W-:Y:S02]  /*110a0*/  IMAD.MOV.U32 R5, RZ, RZ, R9 ;  /* 0x000000ffff057224 */ /* 0x000fe400078e0009 */
[----:B------:R-:W-:Y:S02]  /*110b0*/  IMAD.IADD R7, R219, 0x1, R11 ;  /* 0x00000001db077824 */ /* 0x000fe400078e020b */
[----:B------:R-:W-:-:S03]  /*110c0*/  IMAD.WIDE.U32 R4, R123, 0x300, R4 ;  /* 0x000003007b047825 */ /* 0x000fc600078e0004 */
[----:B------:R-:W-:Y:S01]  /*110d0*/  LEA.HI.X R7, R10, R19, R7, 0x1, P1 ;  /* 0x000000130a077211 */ /* 0x000fe200008f0c07 */
[----:B------:R-:W-:Y:S02]  /*110e0*/  VIADD R9, R5, UR4 ;  /* 0x0000000405097c36 */ /* 0x000fe40008000000 */
[----:B------:R-:W-:Y:S02]  /*110f0*/  @P4 IMAD.MOV.U32 R8, RZ, RZ, R4 ;  /* 0x000000ffff084224 */ /* 0x000fe400078e0004 */
[----:B---3--:R-:W-:-:S04]  /*11100*/  IMAD.U32 R13, R223, 0x10000, RZ ;  /* 0x00010000df0d7824 */ /* 0x008fc800078e00ff */
[----:B------:R-:W-:-:S04]  /*11110*/  FMUL R13, R13, R16 ;  /* 0x000000100d0d7220 */ /* 0x000fc80000400000 */
[----:B------:R-:W-:-:S05]  /*11120*/  FFMA R13, R24, R2, R13 ;  /* 0x00000002180d7223 */ /* 0x000fca000000000d */
[----:B------:R-:W-:-:S05]  /*11130*/  F2FP.BF16.F32.PACK_AB R13, RZ, R13 ;  /* 0x0000000dff0d723e */ /* 0x000fca00000010ff */
[----:B------:R0:W-:Y:S01]  /*11140*/  @P4 STG.E.U16 desc[UR36][R8.64], R13 ;  /* 0x0000000d08004986 */ /* 0x0001e2000c101524 */
[----:B------:R-:W-:Y:S05]  /*11150*/  @!P3 BRA `(.L_x_604) ;  /* 0x000000000004b947 */ /* 0x000fea0003800000 */
[----:B------:R1:W5:Y:S02]  /*11160*/  LDG.E.LTC128B.U16 R223, desc[UR36][R6.64+0x2] ;  /* 0x0000022406df7981 */ /* 0x000364000c1e1520 */
.L_x_604:
[----:B------:R-:W-:Y:S05]  /*11170*/  BSYNC B1 ;  /* 0x0000000000017941 */ /* 0x000fea0003800000 */
.L_x_603:
[----:B-----5:R-:W-:Y:S01]  /*11180*/  IMAD.U32 R11, R223, 0x10000, RZ ;  /* 0x00010000df0b7824 */ /* 0x020fe200078e00ff */
[----:B------:R-:W-:Y:S01]  /*11190*/  ISETP.GT.AND P1, PT, R3, 0x188, PT ;  /* 0x000001880300780c */ /* 0x000fe20003f24270 */
[----:B0-----:R-:W-:Y:S01]  /*111a0*/  @P3 IMAD.MOV.U32 R14, RZ, RZ, R4 ;  /* 0x000000ffff0e3224 */ /* 0x001fe200078e0004 */
[----:B------:R-:W-:Y:S01]  /*111b0*/  BSSY B1, `(.L_x_605) ;  /* 0x0000011000017945 */ /* 0x000fe20003800000 */
[----:B------:R-:W-:Y:S01]  /*111c0*/  FMUL R10, R11, R16 ;  /* 0x000000100b0a7220 */ /* 0x000fe20000400000 */
[----:B------:R-:W-:Y:S01]  /*111d0*/  @P3 IMAD.MOV.U32 R15, RZ, RZ, R9 ;  /* 0x000000ffff0f3224 */ /* 0x000fe200078e0009 */
[----:B------:R-:W-:Y:S01]  /*111e0*/  ISETP.GT.AND P2, PT, R0, RZ, P1 ;  /* 0x000000ff0000720c */ /* 0x000fe20000f44270 */
[----:B------:R-:W-:-:S04]  /*111f0*/  IMAD.WIDE.U32 R12, R121, R20, R226 ;  /* 0x00000014790c7225 */ /* 0x000fc800078e00e2 */
[----:B------:R-:W-:Y:S01]  /*11200*/  FFMA R10, R25, R2, R10 ;  /* 0x00000002190a7223 */ /* 0x000fe2000000000a */
[----:B------:R-:W-:Y:S01]  /*11210*/  IMAD.IADD R21, R21, 0x1, R13 ;  /* 0x0000000115157824 */ /* 0x000fe200078e020d */
[----:B------:R-:W-:-:S03]  /*11220*/  IADD3 R220, P4, R220, R12, RZ ;  /* 0x0000000cdcdc7210 */ /* 0x000fc60007f9e0ff */
[----:B------:R-:W-:Y:S02]  /*11230*/  F2FP.BF16.F32.PACK_AB R3, RZ, R10 ;  /* 0x0000000aff03723e */ /* 0x000fe400000010ff */
[----:B------:R-:W-:Y:S01]  /*11240*/  IADD3 R12, P5, R22, R12, RZ ;  /* 0x0000000c160c7210 */ /* 0x000fe20007fbe0ff */
[----:B------:R-:W-:Y:S01]  /*11250*/  IMAD.X R216, R21, 0x1, R217, P4 ;  /* 0x0000000115d87824 */ /* 0x000fe200020e06d9 */
[C---:B------:R-:W-:Y:S01]  /*11260*/  LEA R10, P4, R220.reuse, R18, 0x1 ;  /* 0x00000012dc0a7211 */ /* 0x040fe200078808ff */
[----:B------:R0:W-:Y:S02]  /*11270*/  @P3 STG.E.U16 desc[UR36][R14.64+0x2], R3 ;  /* 0x000002030e003986 */ /* 0x0001e4000c101524 */
[----:B------:R-:W-:Y:S01]  /*11280*/  IMAD.X R13, R23, 0x1, R21, P5 ;  /* 0x00000001170d7824 */ /* 0x000fe200028e0615 */
[----:B------:R-:W-:Y:S01]  /*11290*/  LEA.HI.X R11, R220, R19, R216, 0x1, P4 ;  /* 0x00000013dc0b7211 */ /* 0x000fe200020f0cd8 */
[----:B------:R-:W-:Y:S08]  /*112a0*/  @!P2 BRA `(.L_x_606) ;  /* 0x000000000004a947 */ /* 0x000ff00003800000 */
[----:B------:R2:W5:Y:S02]  /*112b0*/  LDG.E.LTC128B.U16 R223, desc[UR36][R10.64] ;  /* 0x000000240adf7981 */ /* 0x000564000c1e1520 */
.L_x_606:
[----:B------:R-:W-:Y:S05]  /*112c0*/  BSYNC B1 ;  /* 0x0000000000017941 */ /* 0x000fea0003800000 */
.L_x_605:
[----:B0----5:R-:W-:Y:S01]  /*112d0*/  IMAD.U32 R3, R223, 0x10000, RZ ;  /* 0x00010000df037824 */ /* 0x021fe200078e00ff */
[----:B--2---:R-:W-:Y:S01]  /*112e0*/  IADD3 R10, P3, R229, R4, RZ ;  /* 0x00000004e50a7210 */ /* 0x004fe20007f7e0ff */
[----:B------:R-:W-:Y:S01]  /*112f0*/  IMAD.WIDE.U32 R12, R218, UR43, R12 ;  /* 0x0000002bda0c7c25 */ /* 0x000fe2000f8e000c */
[----:B------:R-:W-:Y:S03]  /*11300*/  BSSY B1, `(.L_x_607) ;  /* 0x000000c000017945 */ /* 0x000fe60003800000 */
[----:B------:R-:W-:Y:S01]  /*11310*/  FMUL R3, R3, R16 ;  /* 0x0000001003037220 */ /* 0x000fe20000400000 */
[----:B------:R-:W-:Y:S01]  /*11320*/  IMAD.X R11, R9, 0x1, R228, P3 ;  /* 0x00000001090b7824 */ /* 0x000fe200018e06e4 */
[----:B------:R-:W-:Y:S02]  /*11330*/  LEA R18, P4, R12, R18, 0x1 ;  /* 0x000000120c127211 */ /* 0x000fe400078808ff */
[----:B------:R-:W-:Y:S01]  /*11340*/  FFMA R3, R26, R2, R3 ;  /* 0x000000021a037223 */ /* 0x000fe20000000003 */
[----:B------:R-:W-:-:S04]  /*11350*/  IMAD.IADD R219, R219, 0x1, R13 ;  /* 0x00000001dbdb7824 */ /* 0x000fc800078e020d */
[----:B------:R-:W-:Y:S02]  /*11360*/  F2FP.BF16.F32.PACK_AB R3, RZ, R3 ;  /* 0x00000003ff03723e */ /* 0x000fe400000010ff */
[----:B------:R-:W-:Y:S02]  /*11370*/  LEA.HI.X R19, R12, R19, R219, 0x1, P4 ;  /* 0x000000130c137211 */ /* 0x000fe400020f0cdb */
[----:B------:R-:W-:Y:S01]  /*11380*/  ISETP.GT.AND P4, PT, R0, 0x1, P1 ;  /* 0x000000010000780c */ /* 0x000fe20000f84270 */
[----:B------:R0:W-:-:S12]  /*11390*/  @P2 STG.E.U16 desc[UR36][R10.64], R3 ;  /* 0x000000030a002986 */ /* 0x0001d8000c101524 */
[----:B0-----:R-:W-:Y:S05]  /*113a0*/  @!P4 BRA `(.L_x_608) ;  /* 0x000000000004c947 */ /* 0x001fea0003800000 */
[----:B------:R0:W5:Y:S02]  /*113b0*/  LDG.E.LTC128B.U16 R223, desc[UR36][R18.64+0x2] ;  /* 0x0000022412df7981 */ /* 0x000164000c1e1520 */
.L_x_608:
[----:B------:R-:W-:Y:S05]  /*113c0*/  BSYNC B1 ;  /* 0x0000000000017941 */ /* 0x000fea0003800000 */
.L_x_607:
        /* <DEDUP_REMOVED lines=9> */
.L_x_610:
[----:B------:R-:W-:Y:S05]  /*11460*/  BSYNC B1 ;  /* 0x0000000000017941 */ /* 0x000fea0003800000 */
.L_x_609:
[----:B-----5:R-:W-:Y:S01]  /*11470*/  IMAD.U32 R3, R223, 0x10000, RZ ;  /* 0x00010000df037824 */ /* 0x020fe200078e00ff */
[----:B------:R-:W-:Y:S01]  /*11480*/  ISETP.GT.AND P3, PT, R0, 0x9, P0 ;  /* 0x000000090000780c */ /* 0x000fe20000764270 */
[----:B--2---:R-:W-:Y:S01]  /*11490*/  @P2 IMAD.MOV.U32 R12, RZ, RZ, R4 ;  /* 0x000000ffff0c2224 */ /* 0x004fe200078e0004 */
[----:B------:R-:W-:Y:S01]  /*114a0*/  BSSY B1, `(.L_x_611) ;  /* 0x0000008000017945 */ /* 0x000fe20003800000 */
[----:B------:R-:W-:Y:S01]  /*114b0*/  FMUL R3, R3, R16 ;  /* 0x0000001003037220 */ /* 0x000fe20000400000 */
[----:B------:R-:W-:-:S03]  /*114c0*/  @P2 IMAD.MOV.U32 R13, RZ, RZ, R9 ;  /* 0x000000ffff0d2224 */ /* 0x000fc600078e0009 */
[----:B------:R-:W-:-:S05]  /*114d0*/  FFMA R3, R28, R2, R3 ;  /* 0x000000021c037223 */ /* 0x000fca0000000003 */
[----:B------:R-:W-:-:S05]  /*114e0*/  F2FP.BF16.F32.PACK_AB R3, RZ, R3 ;  /* 0x00000003ff03723e */ /* 0x000fca00000010ff */
[----:B------:R2:W-:Y:S01]  /*114f0*/  @P2 STG.E.U16 desc[UR36][R12.64+0x10], R3 ;  /* 0x000010030c002986 */ /* 0x0005e2000c101524 */
[----:B------:R-:W-:Y:S05]  /*11500*/  @!P3 BRA `(.L_x_612) ;  /* 0x000000000004b947 */ /* 0x000fea0003800000 */
[----:B------:R4:W5:Y:S02]  /*11510*/  LDG.E.LTC128B.U16 R223, desc[UR36][R6.64+0x12] ;  /* 0x0000122406df7981 */ /* 0x000964000c1e1520 */
.L_x_612:
[----:B------:R-:W-:Y:S05]  /*11520*/  BSYNC B1 ;  /* 0x0000000000017941 */ /* 0x000fea0003800000 */
.L_x_611:
[----:B--2--5:R-:W-:Y:S01]  /*11530*/  IMAD.U32 R3, R223, 0x10000, RZ ;  /* 0x00010000df037824 */ /* 0x024fe200078e00ff */
        /* <DEDUP_REMOVED lines=11> */
.L_x_614:
[----:B------:R-:W-:Y:S05]  /*115f0*/  BSYNC B1 ;  /* 0x0000000000017941 */ /* 0x000fea0003800000 */
.L_x_613:
[----:B--2--5:R-:W-:Y:S01]  /*11600*/  IMAD.U32 R3, R223, 0x10000, RZ ;  /* 0x00010000df037824 */ /* 0x024fe200078e00ff */
        /* <DEDUP_REMOVED lines=8> */
.L_x_616:
[----:B------:R-:W-:Y:S05]  /*11690*/  BSYNC B1 ;  /* 0x0000000000017941 */ /* 0x000fea0003800000 */
.L_x_615:
        /* <DEDUP_REMOVED lines=9> */
.L_x_618:
[----:B------:R-:W-:Y:S05]  /*11730*/  BSYNC B1 ;  /* 0x0000000000017941 */ /* 0x000fea0003800000 */
.L_x_617:
        /* <DEDUP_REMOVED lines=11> */
.L_x_620:
[----:B------:R-:W-:Y:S05]  /*117f0*/  BSYNC B1 ;  /* 0x0000000000017941 */ /* 0x000fea0003800000 */
.L_x_619:
        /* <DEDUP_REMOVED lines=12> */
.L_x_622:
[----:B------:R-:W-:Y:S05]  /*118c0*/  BSYNC B1 ;  /* 0x0000000000017941 */ /* 0x000fea0003800000 */
.L_x_621:
        /* <DEDUP_REMOVED lines=9> */
.L_x_624:
[----:B------:R-:W-:Y:S05]  /*11960*/  BSYNC B1 ;  /* 0x0000000000017941 */ /* 0x000fea0003800000 */
.L_x_623:
        /* <DEDUP_REMOVED lines=9> */
.L_x_626:
[----:B------:R-:W-:Y:S05]  /*11a00*/  BSYNC B1 ;  /* 0x0000000000017941 */ /* 0x000fea0003800000 */
.L_x_625:
        /* <DEDUP_REMOVED lines=11> */
.L_x_628:
[----:B------:R-:W-:Y:S05]  /*11ac0*/  BSYNC B1 ;  /* 0x0000000000017941 */ /* 0x000fea0003800000 */
.L_x_627:
        /* <DEDUP_REMOVED lines=12> */
.L_x_630:
[----:B------:R-:W-:Y:S05]  /*11b90*/  BSYNC B1 ;  /* 0x0000000000017941 */ /* 0x000fea0003800000 */
.L_x_629:
        /* <DEDUP_REMOVED lines=9> */
.L_x_632:
[----:B------:R-:W-:Y:S05]  /*11c30*/  BSYNC B1 ;  /* 0x0000000000017941 */ /* 0x000fea0003800000 */
.L_x_631:
        /* <DEDUP_REMOVED lines=9> */
.L_x_634:
[----:B------:R-:W-:Y:S05]  /*11cd0*/  BSYNC B1 ;  /* 0x0000000000017941 */ /* 0x000fea0003800000 */
.L_x_633:
        /* <DEDUP_REMOVED lines=11> */
.L_x_636:
[----:B------:R-:W-:Y:S05]  /*11d90*/  BSYNC B1 ;  /* 0x0000000000017941 */ /* 0x000fea0003800000 */
.L_x_635:
        /* <DEDUP_REMOVED lines=12> */
.L_x_638:
[----:B------:R-:W-:Y:S05]  /*11e60*/  BSYNC B1 ;  /* 0x0000000000017941 */ /* 0x000fea0003800000 */
.L_x_637:
        /* <DEDUP_REMOVED lines=9> */
.L_x_640:
[----:B------:R-:W-:Y:S05]  /*11f00*/  BSYNC B1 ;  /* 0x0000000000017941 */ /* 0x000fea0003800000 */
.L_x_639:
        /* <DEDUP_REMOVED lines=9> */
.L_x_642:
[----:B------:R-:W-:Y:S05]  /*11fa0*/  BSYNC B1 ;  /* 0x0000000000017941 */ /* 0x000fea0003800000 */
.L_x_641:
        /* <DEDUP_REMOVED lines=11> */
.L_x_644:
[----:B------:R-:W-:Y:S05]  /*12060*/  BSYNC B1 ;  /* 0x0000000000017941 */ /* 0x000fea0003800000 */
.L_x_643:
        /* <DEDUP_REMOVED lines=12> */
.L_x_646:
[----:B------:R-:W-:Y:S05]  /*12130*/  BSYNC B1 ;  /* 0x0000000000017941 */ /* 0x000fea0003800000 */
.L_x_645:
        /* <DEDUP_REMOVED lines=9> */
.L_x_648:
[----:B------:R-:W-:Y:S05]  /*121d0*/  BSYNC B1 ;  /* 0x0000000000017941 */ /* 0x000fea0003800000 */
.L_x_647:
        /* <DEDUP_REMOVED lines=9> */
.L_x_650:
[----:B------:R-:W-:Y:S05]  /*12270*/  BSYNC B1 ;  /* 0x0000000000017941 */ /* 0x000fea0003800000 */
.L_x_649:
        /* <DEDUP_REMOVED lines=11> */
.L_x_652:
[----:B------:R-:W-:Y:S05]  /*12330*/  BSYNC B1 ;  /* 0x0000000000017941 */ /* 0x000fea0003800000 */
.L_x_651:
        /* <DEDUP_REMOVED lines=12> */
.L_x_654:
[----:B------:R-:W-:Y:S05]  /*12400*/  BSYNC B1 ;  /* 0x0000000000017941 */ /* 0x000fea0003800000 */
.L_x_653:
        /* <DEDUP_REMOVED lines=9> */
.L_x_656:
[----:B------:R-:W-:Y:S05]  /*124a0*/  BSYNC B1 ;  /* 0x0000000000017941 */ /* 0x000fea0003800000 */
.L_x_655:
        /* <DEDUP_REMOVED lines=9> */
.L_x_658:
[----:B------:R-:W-:Y:S05]  /*12540*/  BSYNC B1 ;  /* 0x0000000000017941 */ /* 0x000fea0003800000 */
.L_x_657:
        /* <DEDUP_REMOVED lines=11> */
.L_x_660:
[----:B------:R-:W-:Y:S05]  /*12600*/  BSYNC B1 ;  /* 0x0000000000017941 */ /* 0x000fea0003800000 */
.L_x_659:
        /* <DEDUP_REMOVED lines=12> */
.L_x_662:
[----:B------:R-:W-:Y:S05]  /*126d0*/  BSYNC B1 ;  /* 0x0000000000017941 */ /* 0x000fea0003800000 */
.L_x_661:
        /* <DEDUP_REMOVED lines=9> */
.L_x_664:
[----:B------:R-:W-:Y:S05]  /*12770*/  BSYNC B1 ;  /* 0x0000000000017941 */ /* 0x000fea0003800000 */
.L_x_663:
        /* <DEDUP_REMOVED lines=9> */
.L_x_666:
[----:B------:R-:W-:Y:S05]  /*12810*/  BSYNC B1 ;  /* 0x0000000000017941 */ /* 0x000fea0003800000 */
.L_x_665:
        /* <DEDUP_REMOVED lines=11> */
.L_x_668:
[----:B------:R-:W-:Y:S05]  /*128d0*/  BSYNC B1 ;  /* 0x0000000000017941 */ /* 0x000fea0003800000 */
.L_x_667:
        /* <DEDUP_REMOVED lines=12> */
.L_x_670:
[----:B------:R-:W-:Y:S05]  /*129a0*/  BSYNC B1 ;  /* 0x0000000000017941 */ /* 0x000fea0003800000 */
.L_x_669:
        /* <DEDUP_REMOVED lines=9> */
.L_x_672:
[----:B------:R-:W-:Y:S05]  /*12a40*/  BSYNC B1 ;  /* 0x0000000000017941 */ /* 0x000fea0003800000 */
.L_x_671:
        /* <DEDUP_REMOVED lines=9> */
.L_x_674:
[----:B------:R-:W-:Y:S05]  /*12ae0*/  BSYNC B1 ;  /* 0x0000000000017941 */ /* 0x000fea0003800000 */
.L_x_673:
        /* <DEDUP_REMOVED lines=11> */
.L_x_676:
[----:B------:R-:W-:Y:S05]  /*12ba0*/  BSYNC B1 ;  /* 0x0000000000017941 */ /* 0x000fea0003800000 */
.L_x_675:
        /* <DEDUP_REMOVED lines=12> */
.L_x_678:
[----:B------:R-:W-:Y:S05]  /*12c70*/  BSYNC B1 ;  /* 0x0000000000017941 */ /* 0x000fea0003800000 */
.L_x_677:
        /* <DEDUP_REMOVED lines=9> */
.L_x_680:
[----:B------:R-:W-:Y:S05]  /*12d10*/  BSYNC B1 ;  /* 0x0000000000017941 */ /* 0x000fea0003800000 */
.L_x_679:
        /* <DEDUP_REMOVED lines=9> */
.L_x_682:
[----:B------:R-:W-:Y:S05]  /*12db0*/  BSYNC B1 ;  /* 0x0000000000017941 */ /* 0x000fea0003800000 */
.L_x_681:
        /* <DEDUP_REMOVED lines=11> */
.L_x_684:
[----:B------:R-:W-:Y:S05]  /*12e70*/  BSYNC B1 ;  /* 0x0000000000017941 */ /* 0x000fea0003800000 */
.L_x_683:
        /* <DEDUP_REMOVED lines=12> */
.L_x_686:
[----:B------:R-:W-:Y:S05]  /*12f40*/  BSYNC B1 ;  /* 0x0000000000017941 */ /* 0x000fea0003800000 */
.L_x_685:
        /* <DEDUP_REMOVED lines=9> */
.L_x_688:
[----:B------:R-:W-:Y:S05]  /*12fe0*/  BSYNC B1 ;  /* 0x0000000000017941 */ /* 0x000fea0003800000 */
.L_x_687:
        /* <DEDUP_REMOVED lines=9> */
.L_x_690:
[----:B------:R-:W-:Y:S05]  /*13080*/  BSYNC B1 ;  /* 0x0000000000017941 */ /* 0x000fea0003800000 */
.L_x_689:
        /* <DEDUP_REMOVED lines=11> */
.L_x_692:
[----:B------:R-:W-:Y:S05]  /*13140*/  BSYNC B1 ;  /* 0x0000000000017941 */ /* 0x000fea0003800000 */
.L_x_691:
        /* <DEDUP_REMOVED lines=12> */
.L_x_694:
[----:B------:R-:W-:Y:S05]  /*13210*/  BSYNC B1 ;  /* 0x0000000000017941 */ /* 0x000fea0003800000 */
.L_x_693:
        /* <DEDUP_REMOVED lines=9> */
.L_x_696:
[----:B------:R-:W-:Y:S05]  /*132b0*/  BSYNC B1 ;  /* 0x0000000000017941 */ /* 0x000fea0003800000 */
.L_x_695:
        /* <DEDUP_REMOVED lines=9> */
.L_x_698:
[----:B------:R-:W-:Y:S05]  /*13350*/  BSYNC B1 ;  /* 0x0000000000017941 */ /* 0x000fea0003800000 */
.L_x_697:
        /* <DEDUP_REMOVED lines=11> */
.L_x_700:
[----:B------:R-:W-:Y:S05]  /*13410*/  BSYNC B1 ;  /* 0x0000000000017941 */ /* 0x000fea0003800000 */
.L_x_699:
        /* <DEDUP_REMOVED lines=12> */
.L_x_702:
[----:B------:R-:W-:Y:S05]  /*134e0*/  BSYNC B1 ;  /* 0x0000000000017941 */ /* 0x000fea0003800000 */
.L_x_701:
        /* <DEDUP_REMOVED lines=9> */
.L_x_704:
[----:B------:R-:W-:Y:S05]  /*13580*/  BSYNC B1 ;  /* 0x0000000000017941 */ /* 0x000fea0003800000 */
.L_x_703:
        /* <DEDUP_REMOVED lines=9> */
.L_x_706:
[----:B------:R-:W-:Y:S05]  /*13620*/  BSYNC B1 ;  /* 0x0000000000017941 */ /* 0x000fea0003800000 */
.L_x_705:
        /* <DEDUP_REMOVED lines=11> */
.L_x_708:
[----:B------:R-:W-:Y:S05]  /*136e0*/  BSYNC B1 ;  /* 0x0000000000017941 */ /* 0x000fea0003800000 */
.L_x_707:
        /* <DEDUP_REMOVED lines=12> */
.L_x_710:
[----:B------:R-:W-:Y:S05]  /*137b0*/  BSYNC B1 ;  /* 0x0000000000017941 */ /* 0x000fea0003800000 */
.L_x_709:
        /* <DEDUP_REMOVED lines=9> */
.L_x_712:
[----:B------:R-:W-:Y:S05]  /*13850*/  BSYNC B1 ;  /* 0x0000000000017941 */ /* 0x000fea0003800000 */
.L_x_711:
        /* <DEDUP_REMOVED lines=9> */
.L_x_714:
[----:B------:R-:W-:Y:S05]  /*138f0*/  BSYNC B1 ;  /* 0x0000000000017941 */ /* 0x000fea0003800000 */
.L_x_713:
        /* <DEDUP_REMOVED lines=11> */
.L_x_716:
[----:B------:R-:W-:Y:S05]  /*139b0*/  BSYNC B1 ;  /* 0x0000000000017941 */ /* 0x000fea0003800000 */
.L_x_715:
        /* <DEDUP_REMOVED lines=12> */
.L_x_718:
[----:B------:R-:W-:Y:S05]  /*13a80*/  BSYNC B1 ;  /* 0x0000000000017941 */ /* 0x000fea0003800000 */
.L_x_717:
        /* <DEDUP_REMOVED lines=9> */
.L_x_720:
[----:B------:R-:W-:Y:S05]  /*13b20*/  BSYNC B1 ;  /* 0x0000000000017941 */ /* 0x000fea0003800000 */
.L_x_719:
        /* <DEDUP_REMOVED lines=9> */
.L_x_722:
[----:B------:R-:W-:Y:S05]  /*13bc0*/  BSYNC B1 ;  /* 0x0000000000017941 */ /* 0x000fea0003800000 */
.L_x_721:
        /* <DEDUP_REMOVED lines=11> */
.L_x_724:
[----:B------:R-:W-:Y:S05]  /*13c80*/  BSYNC B1 ;  /* 0x0000000000017941 */ /* 0x000fea0003800000 */
.L_x_723:
        /* <DEDUP_REMOVED lines=12> */
.L_x_726:
[----:B------:R-:W-:Y:S05]  /*13d50*/  BSYNC B1 ;  /* 0x0000000000017941 */ /* 0x000fea0003800000 */
.L_x_725:
        /* <DEDUP_REMOVED lines=9> */
.L_x_728:
[----:B------:R-:W-:Y:S05]  /*13df0*/  BSYNC B1 ;  /* 0x0000000000017941 */ /* 0x000fea0003800000 */
.L_x_727:
        /* <DEDUP_REMOVED lines=9> */
.L_x_730:
[----:B------:R-:W-:Y:S05]  /*13e90*/  BSYNC B1 ;  /* 0x0000000000017941 */ /* 0x000fea0003800000 */
.L_x_729:
        /* <DEDUP_REMOVED lines=11> */
.L_x_732:
[----:B------:R-:W-:Y:S05]  /*13f50*/  BSYNC B1 ;  /* 0x0000000000017941 */ /* 0x000fea0003800000 */
.L_x_731:
        /* <DEDUP_REMOVED lines=12> */
.L_x_734:
[----:B------:R-:W-:Y:S05]  /*14020*/  BSYNC B1 ;  /* 0x0000000000017941 */ /* 0x000fea0003800000 */
.L_x_733:
        /* <DEDUP_REMOVED lines=9> */
.L_x_736:
[----:B------:R-:W-:Y:S05]  /*140c0*/  BSYNC B1 ;  /* 0x0000000000017941 */ /* 0x000fea0003800000 */
.L_x_735:
        /* <DEDUP_REMOVED lines=9> */
.L_x_738:
[----:B------:R-:W-:Y:S05]  /*14160*/  BSYNC B1 ;  /* 0x0000000000017941 */ /* 0x000fea0003800000 */
.L_x_737:
        /* <DEDUP_REMOVED lines=11> */
.L_x_740:
[----:B------:R-:W-:Y:S05]  /*14220*/  BSYNC B1 ;  /* 0x0000000000017941 */ /* 0x000fea0003800000 */
.L_x_739:
        /* <DEDUP_REMOVED lines=12> */
.L_x_742:
[----:B------:R-:W-:Y:S05]  /*142f0*/  BSYNC B1 ;  /* 0x0000000000017941 */ /* 0x000fea0003800000 */
.L_x_741:
        /* <DEDUP_REMOVED lines=9> */
.L_x_744:
[----:B------:R-:W-:Y:S05]  /*14390*/  BSYNC B1 ;  /* 0x0000000000017941 */ /* 0x000fea0003800000 */
.L_x_743:
        /* <DEDUP_REMOVED lines=9> */
.L_x_746:
[----:B------:R-:W-:Y:S05]  /*14430*/  BSYNC B1 ;  /* 0x0000000000017941 */ /* 0x000fea0003800000 */
.L_x_745:
        /* <DEDUP_REMOVED lines=11> */
.L_x_748:
[----:B------:R-:W-:Y:S05]  /*144f0*/  BSYNC B1 ;  /* 0x0000000000017941 */ /* 0x000fea0003800000 */
.L_x_747:
        /* <DEDUP_REMOVED lines=12> */
.L_x_750:
[----:B------:R-:W-:Y:S05]  /*145c0*/  BSYNC B1 ;  /* 0x0000000000017941 */ /* 0x000fea0003800000 */
.L_x_749:
        /* <DEDUP_REMOVED lines=9> */
.L_x_752:
[----:B------:R-:W-:Y:S05]  /*14660*/  BSYNC B1 ;  /* 0x0000000000017941 */ /* 0x000fea0003800000 */
.L_x_751:
        /* <DEDUP_REMOVED lines=9> */
.L_x_754:
[----:B------:R-:W-:Y:S05]  /*14700*/  BSYNC B1 ;  /* 0x0000000000017941 */ /* 0x000fea0003800000 */
.L_x_753:
        /* <DEDUP_REMOVED lines=11> */
.L_x_756:
[----:B------:R-:W-:Y:S05]  /*147c0*/  BSYNC B1 ;  /* 0x0000000000017941 */ /* 0x000fea0003800000 */
.L_x_755:
        /* <DEDUP_REMOVED lines=12> */
.L_x_758:
[----:B------:R-:W-:Y:S05]  /*14890*/  BSYNC B1 ;  /* 0x0000000000017941 */ /* 0x000fea0003800000 */
.L_x_757:
        /* <DEDUP_REMOVED lines=9> */
.L_x_760:
[----:B------:R-:W-:Y:S05]  /*14930*/  BSYNC B1 ;  /* 0x0000000000017941 */ /* 0x000fea0003800000 */
.L_x_759:
        /* <DEDUP_REMOVED lines=9> */
.L_x_762:
[----:B------:R-:W-:Y:S05]  /*149d0*/  BSYNC B1 ;  /* 0x0000000000017941 */ /* 0x000fea0003800000 */
.L_x_761:
        /* <DEDUP_REMOVED lines=11> */
.L_x_764:
[----:B------:R-:W-:Y:S05]  /*14a90*/  BSYNC B1 ;  /* 0x0000000000017941 */ /* 0x000fea0003800000 */
.L_x_763:
        /* <DEDUP_REMOVED lines=12> */
.L_x_766:
[----:B------:R-:W-:Y:S05]  /*14b60*/  BSYNC B1 ;  /* 0x0000000000017941 */ /* 0x000fea0003800000 */
.L_x_765:
        /* <DEDUP_REMOVED lines=9> */
.L_x_768:
[----:B------:R-:W-:Y:S05]  /*14c00*/  BSYNC B1 ;  /* 0x0000000000017941 */ /* 0x000fea0003800000 */
.L_x_767:
        /* <DEDUP_REMOVED lines=9> */
.L_x_770:
[----:B------:R-:W-:Y:S05]  /*14ca0*/  BSYNC B1 ;  /* 0x0000000000017941 */ /* 0x000fea0003800000 */
.L_x_769:
        /* <DEDUP_REMOVED lines=11> */
.L_x_772:
[----:B------:R-:W-:Y:S05]  /*14d60*/  BSYNC B1 ;  /* 0x0000000000017941 */ /* 0x000fea0003800000 */
.L_x_771:
        /* <DEDUP_REMOVED lines=12> */
.L_x_774:
[----:B------:R-:W-:Y:S05]  /*14e30*/  BSYNC B1 ;  /* 0x0000000000017941 */ /* 0x000fea0003800000 */
.L_x_773:
        /* <DEDUP_REMOVED lines=9> */
.L_x_776:
[----:B------:R-:W-:Y:S05]  /*14ed0*/  BSYNC B1 ;  /* 0x0000000000017941 */ /* 0x000fea0003800000 */
.L_x_775:
        /* <DEDUP_REMOVED lines=9> */
.L_x_778:
[----:B------:R-:W-:Y:S05]  /*14f70*/  BSYNC B1 ;  /* 0x0000000000017941 */ /* 0x000fea0003800000 */
.L_x_777:
        /* <DEDUP_REMOVED lines=11> */
.L_x_780:
[----:B------:R-:W-:Y:S05]  /*15030*/  BSYNC B1 ;  /* 0x0000000000017941 */ /* 0x000fea0003800000 */
.L_x_779:
        /* <DEDUP_REMOVED lines=12> */
.L_x_782:
[----:B------:R-:W-:Y:S05]  /*15100*/  BSYNC B1 ;  /* 0x0000000000017941 */ /* 0x000fea0003800000 */
.L_x_781:
        /* <DEDUP_REMOVED lines=9> */
.L_x_784:
[----:B------:R-:W-:Y:S05]  /*151a0*/  BSYNC B1 ;  /* 0x0000000000017941 */ /* 0x000fea0003800000 */
.L_x_783:
        /* <DEDUP_REMOVED lines=9> */
.L_x_786:
[----:B------:R-:W-:Y:S05]  /*15240*/  BSYNC B1 ;  /* 0x0000000000017941 */ /* 0x000fea0003800000 */
.L_x_785:
        /* <DEDUP_REMOVED lines=11> */
.L_x_788:
[----:B------:R-:W-:Y:S05]  /*15300*/  BSYNC B1 ;  /* 0x0000000000017941 */ /* 0x000fea0003800000 */
.L_x_787:
[----:B--2--5:R-:W-:Y:S01]  /*15310*/  IMAD.U32 R3, R223, 0x10000, RZ ;  /* 0x00010000df037824 */ /* 0x024fe200078e00ff */
[----:B------:R-:W-:Y:S01]  /*15320*/  ISETP.GT.AND P2, PT, R0, 0xb8, P1 ;  /* 0x000000b80000780c */ /* 0x000fe20000f44270 */
[----:B------:R-:W-:Y:S01]  /*15330*/  @P0 IMAD.MOV.U32 R5, RZ, RZ, R9 ;  /* 0x000000ffff050224 */ /* 0x000fe200078e0009 */
[----:B------:R-:W-:Y:S01]  /*15340*/  BSSY B1, `(.L_x_789) ;  /* 0x0000007000017945 */ /* 0x000fe20003800000 */
[----:B01-34-:R-:W-:-:S04]  /*15350*/  FMUL R6, R3, R16 ;  /* 0x0000001003067220 */ /* 0x01bfc80000400000 */
[----:B------:R-:W-:-:S05]  /*15360*/  FFMA R6, R117, R2, R6 ;  /* 0x0000000275067223 */ /* 0x000fca0000000006 */
[----:B------:R-:W-:-:S05]  /*15370*/  F2FP.BF16.F32.PACK_AB R6, RZ, R6 ;  /* 0x00000006ff06723e */ /* 0x000fca00000010ff */
[----:B------:R0:W-:Y:S01]  /*15380*/  @P0 STG.E.U16 desc[UR36][R4.64+0x172], R6 ;  /* 0x0001720604000986 */ /* 0x0001e2000c101524 */
[----:B------:R-:W-:Y:S05]  /*15390*/  @!P2 BRA `(.L_x_790) ;  /* 0x000000000004a947 */ /* 0x000fea0003800000 */
[----:B------:R1:W5:Y:S02]  /*153a0*/  LDG.E.LTC128B.U16 R223, desc[UR36][R18.64+0x170] ;  /* 0x0001702412df7981 */ /* 0x000364000c1e1520 */
.L_x_790:
[----:B------:R-:W-:Y:S05]  /*153b0*/  BSYNC B1 ;  /* 0x0000000000017941 */ /* 0x000fea0003800000 */
.L_x_789:
[----:B-----5:R-:W-:Y:S01]  /*153c0*/  IMAD.U32 R3, R223, 0x10000, RZ ;  /* 0x00010000df037824 */ /* 0x020fe200078e00ff */
[----:B------:R-:W-:Y:S01]  /*153d0*/  ISETP.GT.AND P1, PT, R0, 0xb9, P1 ;  /* 0x000000b90000780c */ /* 0x000fe20000f24270 */
[----:B0-----:R-:W-:Y:S01]  /*153e0*/  @P2 IMAD.MOV.U32 R4, RZ, RZ, R10 ;  /* 0x000000ffff042224 */ /* 0x001fe200078e000a */
        /* <DEDUP_REMOVED lines=8> */
.L_x_792:
[----:B------:R-:W-:Y:S05]  /*15470*/  BSYNC B1 ;  /* 0x0000000000017941 */ /* 0x000fea0003800000 */
.L_x_791:
[----:B------:R-:W-:Y:S05]  /*15480*/  @!P1 BRA `(.L_x_793) ;  /* 0x0000008000409947 */ /* 0x000fea0003800000 */
[----:B-----5:R-:W-:-:S04]  /*15490*/  IMAD.U32 R223, R223, 0x10000, RZ ;  /* 0x00010000dfdf7824 */ /* 0x020fc800078e00ff */
[----:B------:R-:W-:-:S04]  /*154a0*/  FMUL R0, R223, R16 ;  /* 0x00000010df007220 */ /* 0x000fc80000400000 */
[----:B------:R-:W-:-:S05]  /*154b0*/  FFMA R0, R119, R2, R0 ;  /* 0x0000000277007223 */ /* 0x000fca0000000000 */
[----:B------:R-:W-:-:S05]  /*154c0*/  F2FP.BF16.F32.PACK_AB R0, RZ, R0 ;  /* 0x00000000ff00723e */ /* 0x000fca00000010ff */
[----:B------:R3:W-:Y:S01]  /*154d0*/  STG.E.U16 desc[UR36][R10.64+0x172], R0 ;  /* 0x000172000a007986 */ /* 0x0007e2000c101524 */
[----:B------:R-:W-:Y:S05]  /*154e0*/  BRA `(.L_x_793) ;  /* 0x0000008000287947 */ /* 0x000fea0003800000 */
.L_x_34:
[----:B------:R-:W2:Y:S01]  /*154f0*/  LDL.LU R5, [R1+0x184] ;  /* 0x0001840001057983 */ /* 0x000ea20000300800 */
[----:B------:R-:W-:-:S03]  /*15500*/  ULDC.64 UR4, c[0x0][0x5c0] ;  /* 0x0001700000047ab9 */ /* 0x000fc60000000a00 */
[----:B------:R-:W3:Y:S04]  /*15510*/  LDL.LU R4, [R1+0x180] ;  /* 0x0001800001047983 */ /* 0x000ee80000300800 */
[----:B------:R-:W4:Y:S04]  /*15520*/  LDL.LU R19, [R1+0x1f0] ;  /* 0x0001f00001137983 */ /* 0x000f280000300800 */
        /* <DEDUP_REMOVED lines=29> */
[----:B------:R-:W-:Y:S04]  /*15700*/  STL [R1+0x508], R186 ;  /* 0x000508ba01007387 */ /* 0x000fe80000100800 */
[----:B------:R-:W-:Y:S04]  /*15710*/  STL [R1+0x504], R187 ;  /* 0x000504bb01007387 */ /* 0x000fe80000100800 */
[----:B------:R0:W-:Y:S04]  /*15720*/  STL [R1+0x500], R188 ;  /* 0x000500bc01007387 */ /* 0x0001e80000100800 */
[----:B0-----:R-:W4:Y:S04]  /*15730*/  LDL.LU R188, [R1+0x20c] ;  /* 0x00020c0001bc7983 */ /* 0x001f280000300800 */
        /* <DEDUP_REMOVED lines=125> */
[----:B0-----:R-:W4:Y:S01]  /*15f10*/  LDL.LU R59, [R1+0x188] ;  /* 0x00018800013b7983 */ /* 0x001f220000300800 */
[-C--:B---3--:R-:W-:Y:S01]  /*15f20*/  FMUL R8, R4, R2.reuse ;  /* 0x0000000204087220 */ /* 0x088fe20000400000 */
[----:B--2---:R-:W-:Y:S01]  /*15f30*/  FMUL R7, R5, R2 ;  /* 0x0000000205077220 */ /* 0x004fe20000400000 */
[----:B------:R-:W-:Y:S01]  /*15f40*/  LEA R4, P1, R6, UR4, 0x1 ;  /* 0x0000000406047c11 */ /* 0x000fe2000f8208ff */
[----:B------:R-:W-:Y:S01]  /*15f50*/  USHF.L.U64.HI UR4, UR8, 0x4, UR9 ;  /* 0x0000000408047899 */ /* 0x000fe20008010209 */
[----:B------:R-:W-:Y:S01]  /*15f60*/  ISETP.GT.AND P3, PT, R0, 0x1, P0 ;  /* 0x000000010000780c */ /* 0x000fe20000764270 */
[----:B------:R-:W-:Y:S01]  /*15f70*/  STL [R1+0x400], R60 ;  /* 0x0004003c01007387 */ /* 0x000fe20000100800 */
[----:B------:R-:W-:Y:S01]  /*15f80*/  F2FP.BF16.F32.PACK_AB R8, RZ, R8 ;  /* 0x00000008ff08723e */ /* 0x000fe200000010ff */
[-C--:B----4-:R-:W-:Y:S01]  /*15f90*/  FMUL R19, R19, R2.reuse ;  /* 0x0000000213137220 */ /* 0x090fe20000400000 */
[----:B------:R-:W-:Y:S01]  /*15fa0*/  F2FP.BF16.F32.PACK_AB R7, RZ, R7 ;  /* 0x00000007ff07723e */ /* 0x000fe200000010ff */
[----:B------:R-:W-:Y:S01]  /*15fb0*/  STL [R1+0x3fc], R61 ;  /* 0x0003fc3d01007387 */ /* 0x000fe20000100800 */
[----:B------:R-:W-:Y:S01]  /*15fc0*/  LEA.HI.X R5, R6, UR5, R10, 0x1, P1 ;  /* 0x0000000506057c11 */ /* 0x000fe200088f0c0a */
[----:B------:R-:W-:Y:S01]  /*15fd0*/  USHF.L.U32 UR5, UR8, 0x4, URZ ;  /* 0x0000000408057899 */ /* 0x000fe2000800063f */
[----:B------:R-:W-:Y:S01]  /*15fe0*/  PRMT R6, R8, 0x7610, R6 ;  /* 0x0000761008067816 */ /* 0x000fe20000000006 */
[----:B------:R-:W-:Y:S01]  /*15ff0*/  STL [R1+0x3f8], R62 ;  /* 0x0003f83e01007387 */ /* 0x000fe20000100800 */
[----:B------:R-:W-:Y:S01]  /*16000*/  ISETP.GT.AND P1, PT, R3, 0x8, PT ;  /* 0x000000080300780c */ /* 0x000fe20003f24270 */
[-C--:B------:R-:W-:Y:S01]  /*16010*/  FMUL R18, R18, R2.reuse ;  /* 0x0000000212127220 */ /* 0x080fe20000400000 */
[----:B------:R-:W-:Y:S01]  /*16020*/  PRMT R9, R7, 0x7610, R9 ;  /* 0x0000761007097816 */ /* 0x000fe20000000009 */
[----:B------:R0:W-:Y:S01]  /*16030*/  @P2 STG.E.U16 desc[UR36][R4.64], R6 ;  /* 0x0000000604002986 */ /* 0x0001e2000c101524 */
[----:B------:R-:W-:Y:S01]  /*16040*/  ISETP.GT.AND P2, PT, R0, RZ, P1 ;  /* 0x000000ff0000720c */ /* 0x000fe20000f44270 */
[-C--:B------:R-:W-:Y:S01]  /*16050*/  FMUL R20, R20, R2.reuse ;  /* 0x0000000214147220 */ /* 0x080fe20000400000 */
[----:B------:R-:W-:Y:S01]  /*16060*/  ISETP.GT.AND P4, PT, R0, 0x9, P0 ;  /* 0x000000090000780c */ /* 0x000fe20000784270 */
[----:B------:R1:W-:Y:S01]  /*16070*/  @P3 STG.E.U16 desc[UR36][R4.64+0x2], R9 ;  /* 0x0000020904003986 */ /* 0x0003e2000c101524 */
[-C--:B------:R-:W-:Y:S01]  /*16080*/  FMUL R234, R234, R2.reuse ;  /* 0x00000002eaea7220 */ /* 0x080fe20000400000 */
[----:B------:R-:W-:Y:S01]  /*16090*/  ISETP.GT.AND P5, PT, R0, 0x41, P0 ;  /* 0x000000410000780c */ /* 0x000fe200007a4270 */
[-C--:B------:R-:W-:Y:S01]  /*160a0*/  FMUL R233, R233, R2.reuse ;  /* 0x00000002e9e97220 */ /* 0x080fe20000400000 */
[----:B------:R-:W-:Y:S01]  /*160b0*/  STL [R1+0x3f4], R63 ;  /* 0x0003f43f01007387 */ /* 0x000fe20000100800 */
[-C--:B------:R-:W-:Y:S01]  /*160c0*/  FMUL R232, R232, R2.reuse ;  /* 0x00000002e8e87220 */ /* 0x080fe20000400000 */
[-C--:B------:R-:W-:Y:S01]  /*160d0*/  FMUL R231, R231, R2.reuse ;  /* 0x00000002e7e77220 */ /* 0x080fe20000400000 */
[-C--:B------:R-:W-:Y:S01]  /*160e0*/  FMUL R188, R188, R2.reuse ;  /* 0x00000002bcbc7220 */ /* 0x080fe20000400000 */
[----:B0-----:R-:W-:Y:S01]  /*160f0*/  IADD3 R6, P3, R4, UR5, RZ ;  /* 0x0000000504067c10 */ /* 0x001fe2000ff7e0ff */
[----:B------:R-:W-:Y:S01]  /*16100*/  STL [R1+0x3f0], R64 ;  /* 0x0003f04001007387 */ /* 0x000fe20000100800 */
[-C--:B------:R-:W-:Y:S01]  /*16110*/  FMUL R237, R33, R2.reuse ;  /* 0x0000000221ed7220 */ /* 0x080fe20000400000 */
[----:B------:R-:W-:Y:S01]  /*16120*/  F2FP.BF16.F32.PACK_AB R19, RZ, R19 ;  /* 0x00000013ff13723e */ /* 0x000fe200000010ff */
[----:B------:R-:W-:Y:S01]  /*16130*/  FMUL R236, R32, R2 ;  /* 0x0000000220ec7220 */ /* 0x000fe20000400000 */
[----:B------:R-:W-:Y:S01]  /*16140*/  STL [R1+0x3ec], R65 ;  /* 0x0003ec4101007387 */ /* 0x000fe20000100800 */
[----:B------:R-:W-:Y:S01]  /*16150*/  F2FP.BF16.F32.PACK_AB R18, RZ, R18 ;  /* 0x00000012ff12723e */ /* 0x000fe200000010ff */
[----:B------:R-:W-:Y:S01]  /*16160*/  FMUL R235, R235, R2 ;  /* 0x00000002ebeb7220 */ /* 0x000fe20000400000 */
[----:B------:R-:W-:Y:S01]  /*16170*/  PRMT R186, R19, 0x7610, R186 ;  /* 0x0000761013ba7816 */ /* 0x000fe200000000ba */
[----:B------:R-:W-:Y:S01]  /*16180*/  STL [R1+0x3e8], R66 ;  /* 0x0003e84201007387 */ /* 0x000fe20000100800 */
[----:B------:R-:W-:Y:S01]  /*16190*/  F2FP.BF16.F32.PACK_AB R20, RZ, R20 ;  /* 0x00000014ff14723e */ /* 0x000fe200000010ff */
[----:B------:R-:W-:Y:S01]  /*161a0*/  FMUL R32, R230, R2 ;  /* 0x00000002e6207220 */ /* 0x000fe20000400000 */
[----:B------:R-:W-:Y:S01]  /*161b0*/  F2FP.BF16.F32.PACK_AB R234, RZ, R234 ;  /* 0x000000eaffea723e */ /* 0x000fe200000010ff */
[----:B------:R-:W-:Y:S01]  /*161c0*/  STL [R1+0x3e4], R67 ;  /* 0x0003e44301007387 */ /* 0x000fe20000100800 */
[----:B------:R-:W-:Y:S01]  /*161d0*/  F2FP.BF16.F32.PACK_AB R233, RZ, R233 ;  /* 0x000000e9ffe9723e */ /* 0x000fe200000010ff */
[-C--:B------:R-:W-:Y:S01]  /*161e0*/  FMUL R33, R229, R2.reuse ;  /* 0x00000002e5217220 */ /* 0x080fe20000400000 */
[-C--:B------:R-:W-:Y:S01]  /*161f0*/  FMUL R189, R189, R2.reuse ;  /* 0x00000002bdbd7220 */ /* 0x080fe20000400000 */
[----:B------:R-:W-:Y:S01]  /*16200*/  STL [R1+0x3e0], R68 ;  /* 0x0003e04401007387 */ /* 0x000fe20000100800 */
[-C--:B------:R-:W-:Y:S01]  /*16210*/  FMUL R190, R190, R2.reuse ;  /* 0x00000002bebe7220 */ /* 0x080fe20000400000 */
        /* <DEDUP_REMOVED lines=43> */
[----:B------:R-:W-:-:S03]  /*164d0*/  FMUL R31, R31, R2 ;  /* 0x000000021f1f7220 */ /* 0x000fc60000400000 */
[----:B------:R-:W-:Y:S04]  /*164e0*/  STL [R1+0x3b0], R80 ;  /* 0x0003b05001007387 */ /* 0x000fe80000100800 */
        /* <DEDUP_REMOVED lines=36> */
[----:B------:R-:W-:Y:S01]  /*16730*/  STL [R1+0x31c], R117 ;  /* 0x00031c7501007387 */ /* 0x000fe20000100800 */
[----:B------:R-:W-:-:S03]  /*16740*/  FMUL R10, R55, R2 ;  /* 0x00000002370a7220 */ /* 0x000fc60000400000 */
[----:B------:R-:W-:Y:S04]  /*16750*/  STL [R1+0x318], R118 ;  /* 0x0003187601007387 */ /* 0x000fe80000100800 */
[----:B------:R-:W-:Y:S04]  /*16760*/  STL [R1+0x314], R119 ;  /* 0x0003147701007387 */ /* 0x000fe80000100800 */
[----:B------:R-:W-:Y:S04]  /*16770*/  STL [R1+0x310], R17 ;  /* 0x0003101101007387 */ /* 0x000fe80000100800 */
[----:B------:R-:W-:Y:S01]  /*16780*/  STL [R1+0x30c], R16 ;  /* 0x00030c1001007387 */ /* 0x000fe20000100800 */
[----:B------:R-:W-:-:S05]  /*16790*/  FMUL R8, R58, R2 ;  /* 0x000000023a087220 */ /* 0x000fca0000400000 */
[----:B------:R-:W-:Y:S01]  /*167a0*/  F2FP.BF16.F32.PACK_AB R8, RZ, R8 ;  /* 0x00000008ff08723e */ /* 0x000fe200000010ff */
[----:B------:R-:W-:-:S05]  /*167b0*/  FMUL R7, R59, R2 ;  /* 0x000000023b077220 */ /* 0x000fca0000400000 */
[----:B------:R-:W-:-:S04]  /*167c0*/  F2FP.BF16.F32.PACK_AB R7, RZ, R7 ;  /* 0x00000007ff07723e */ /* 0x000fc800000010ff */
[----:B-1----:R-:W-:Y:S02]  /*167d0*/  PRMT R9, R7, 0x7610, R9 ;  /* 0x0000761007097816 */ /* 0x002fe40000000009 */
[----:B------:R-:W-:Y:S02]  /*167e0*/  IADD3.X R7, R5, UR4, RZ, P3, !PT ;  /* 0x0000000405077c10 */ /* 0x000fe40009ffe4ff */
[----:B------:R-:W-:-:S03]  /*167f0*/  ISETP.GT.AND P3, PT, R0, 0x8, P0 ;  /* 0x000000080000780c */ /* 0x000fc60000764270 */
[----:B------:R0:W-:Y:S01]  /*16800*/  @P2 STG.E.U16 desc[UR36][R6.64], R9 ;  /* 0x0000000906002986 */ /* 0x0001e2000c101524 */
[----:B------:R-:W-:Y:S01]  /*16810*/  ISETP.GT.AND P2, PT, R0, 0x1, P1 ;  /* 0x000000010000780c */ /* 0x000fe20000f44270 */
[----:B0-----:R-:W-:-:S12]  /*16820*/  FMUL R9, R56, R2 ;  /* 0x0000000238097220 */ /* 0x001fd80000400000 */
[----:B------:R0:W-:Y:S01]  /*16830*/  @P2 STG.E.U16 desc[UR36][R6.64+0x2], R8 ;  /* 0x0000020806002986 */ /* 0x0001e2000c101524 */
[----:B------:R-:W-:Y:S02]  /*16840*/  ISETP.GT.AND P2, PT, R0, 0x8, P1 ;  /* 0x000000080000780c */ /* 0x000fe40000f44270 */
[----:B------:R-:W-:-:S05]  /*16850*/  F2FP.BF16.F32.PACK_AB R9, RZ, R9 ;  /* 0x00000009ff09723e */ /* 0x000fca00000010ff */
[----:B------:R1:W-:Y:S01]  /*16860*/  @P4 STG.E.U16 desc[UR36][R4.64+0x12], R9 ;  /* 0x0000120904004986 */ /* 0x0003e2000c101524 */
[----:B------:R-:W-:Y:S01]  /*16870*/  ISETP.GT.AND P4, PT, R0, 0x11, P0 ;  /* 0x000000110000780c */ /* 0x000fe20000784270 */
[----:B0-----:R-:W-:-:S05]  /*16880*/  FMUL R8, R57, R2 ;  /* 0x0000000239087220 */ /* 0x001fca0000400000 */
[----:B------:R-:W-:Y:S01]  /*16890*/  F2FP.BF16.F32.PACK_AB R8, RZ, R8 ;  /* 0x00000008ff08723e */ /* 0x000fe200000010ff */
[----:B-1----:R-:W-:-:S03]  /*168a0*/  FMUL R9, R52, R2 ;  /* 0x0000000234097220 */ /* 0x002fc60000400000 */
[----:B------:R-:W-:Y:S01]  /*168b0*/  PRMT R11, R8, 0x7610, R11 ;  /* 0x00007610080b7816 */ /* 0x000fe2000000000b */
[----:B------:R-:W-:Y:S01]  /*168c0*/  FMUL R52, R13, R2 ;  /* 0x000000020d347220 */ /* 0x000fe20000400000 */
[----:B------:R-:W-:Y:S01]  /*168d0*/  F2FP.BF16.F32.PACK_AB R8, RZ, R10 ;  /* 0x0000000aff08723e */ /* 0x000fe200000010ff */
[-C--:B------:R-:W-:Y:S01]  /*168e0*/  FMUL R10, R51, R2.reuse ;  /* 0x00000002330a7220 */ /* 0x080fe20000400000 */
[----:B------:R-:W-:Y:S01]  /*168f0*/  F2FP.BF16.F32.PACK_AB R9, RZ, R9 ;  /* 0x00000009ff09723e */ /* 0x000fe200000010ff */
[----:B------:R-:W-:Y:S01]  /*16900*/  @P3 STG.E.U16 desc[UR36][R4.64+0x10], R11 ;  /* 0x0000100b04003986 */ /* 0x000fe2000c101524 */
[----:B------:R-:W-:Y:S01]  /*16910*/  ISETP.GT.AND P3, PT, R0, 0x10, P0 ;  /* 0x000000100000780c */ /* 0x000fe20000764270 */
[-C--:B------:R-:W-:Y:S02]  /*16920*/  FMUL R51, R14, R2.reuse ;  /* 0x000000020e337220 */ /* 0x080fe40000400000 */
[----:B------:R0:W-:Y:S01]  /*16930*/  @P2 STG.E.U16 desc[UR36][R6.64+0x10], R8 ;  /* 0x0000100806002986 */ /* 0x0001e2000c101524 */
[----:B------:R-:W-:Y:S01]  /*16940*/  ISETP.GT.AND P2, PT, R0, 0x9, P1 ;  /* 0x000000090000780c */ /* 0x000fe20000f44270 */
[----:B0-----:R-:W-:-:S02]  /*16950*/  FMUL R8, R54, R2 ;  /* 0x0000000236087220 */ /* 0x001fc40000400000 */
[----:B------:R-:W2:Y:S03]  /*16960*/  LDL.LU R54, [R1] ;  /* 0x0000000001367983 */ /* 0x000ea60000300800 */
[----:B------:R-:W-:-:S07]  /*16970*/  F2FP.BF16.F32.PACK_AB R8, RZ, R8 ;  /* 0x00000008ff08723e */ /* 0x000fce00000010ff */
[----:B------:R0:W-:Y:S01]  /*16980*/  @P2 STG.E.U16 desc[UR36][R6.64+0x12], R8 ;  /* 0x0000120806002986 */ /* 0x0001e2000c101524 */
[----:B------:R-:W-:-:S03]  /*16990*/  ISETP.GT.AND P2, PT, R0, 0x10, P1 ;  /* 0x000000100000780c */ /* 0x000fc60000f44270 */
[----:B------:R1:W-:Y:S01]  /*169a0*/  @P4 STG.E.U16 desc[UR36][R4.64+0x22], R9 ;  /* 0x0000220904004986 */ /* 0x0003e2000c101524 */
[----:B------:R-:W-:Y:S01]  /*169b0*/  ISETP.GT.AND P4, PT, R0, 0x19, P0 ;  /* 0x000000190000780c */ /* 0x000fe20000784270 */
[-C--:B0-----:R-:W-:Y:S01]  /*169c0*/  FMUL R8, R53, R2.reuse ;  /* 0x0000000235087220 */ /* 0x081fe20000400000 */
[----:B------:R-:W-:Y:S01]  /*169d0*/  PRMT R187, R18, 0x7610, R187 ;  /* 0x0000761012bb7816 */ /* 0x000fe200000000bb */
[-C--:B------:R-:W-:Y:S01]  /*169e0*/  FMUL R53, R12, R2.reuse ;  /* 0x000000020c357220 */ /* 0x080fe20000400000 */
[----:B-1----:R-:W-:Y:S02]  /*169f0*/  FMUL R9, R48, R2 ;  /* 0x0000000230097220 */ /* 0x002fe40000400000 */
[----:B------:R-:W-:Y:S01]  /*16a00*/  F2FP.BF16.F32.PACK_AB R8, RZ, R8 ;  /* 0x00000008ff08723e */ /* 0x000fe200000010ff */
[----:B------:R-:W-:-:S03]  /*16a10*/  FMUL R48, R22, R2 ;  /* 0x0000000216307220 */ /* 0x000fc60000400000 */
[----:B------:R-:W-:Y:S02]  /*16a20*/  PRMT R11, R8, 0x7610, R11 ;  /* 0x00007610080b7816 */ /* 0x000fe4000000000b */
[----:B------:R-:W-:Y:S01]  /*16a30*/  F2FP.BF16.F32.PACK_AB R8, RZ, R10 ;  /* 0x0000000aff08723e */ /* 0x000fe200000010ff */
[-C--:B------:R-:W-:Y:S01]  /*16a40*/  FMUL R10, R47, R2.reuse ;  /* 0x000000022f0a7220 */ /* 0x080fe20000400000 */
[----:B------:R-:W-:Y:S01]  /*16a50*/  F2FP.BF16.F32.PACK_AB R9, RZ, R9 ;  /* 0x00000009ff09723e */ /* 0x000fe200000010ff */
[----:B------:R-:W-:Y:S01]  /*16a60*/  @P3 STG.E.U16 desc[UR36][R4.64+0x20], R11 ;  /* 0x0000200b04003986 */ /* 0x000fe2000c101524 */
[C---:B------:R-:W-:Y:S01]  /*16a70*/  ISETP.GT.AND P3, PT, R0.reuse, 0x18, P0 ;  /* 0x000000180000780c */ /* 0x040fe20000764270 */
[-C--:B------:R-:W-:Y:S02]  /*16a80*/  FMUL R47, R23, R2.reuse ;  /* 0x00000002172f7220 */ /* 0x080fe40000400000 */
[----:B------:R0:W-:Y:S01]  /*16a90*/  @P2 STG.E.U16 desc[UR36][R6.64+0x20], R8 ;  /* 0x0000200806002986 */ /* 0x0001e2000c101524 */
[----:B------:R-:W-:Y:S01]  /*16aa0*/  ISETP.GT.AND P2, PT, R0, 0x11, P1 ;  /* 0x000000110000780c */ /* 0x000fe20000f44270 */
[----:B0-----:R-:W-:Y:S01]  /*16ab0*/  FMUL R8, R50, R2 ;  /* 0x0000000232087220 */ /* 0x001fe20000400000 */
[----:B------:R-:W-:Y:S01]  /*16ac0*/  F2FP.BF16.F32.PACK_AB R232, RZ, R232 ;  /* 0x000000e8ffe8723e */ /* 0x000fe200000010ff */
[----:B------:R-:W-:-:S03]  /*16ad0*/  FMUL R50, R15, R2 ;  /* 0x000000020f327220 */ /* 0x000fc60000400000 */
[----:B------:R-:W-:-:S07]  /*16ae0*/  F2FP.BF16.F32.PACK_AB R8, RZ, R8 ;  /* 0x00000008ff08723e */ /* 0x000fce00000010ff */
[----:B------:R0:W-:Y:S01]  /*16af0*/  @P2 STG.E.U16 desc[UR36][R6.64+0x22], R8 ;  /* 0x0000220806002986 */ /* 0x0001e2000c101524 */
[----:B------:R-:W-:-:S03]  /*16b00*/  ISETP.GT.AND P2, PT, R0, 0x18, P1 ;  /* 0x000000180000780c */ /* 0x000fc60000f44270 */
[----:B------:R1:W-:Y:S01]  /*16b10*/  @P4 STG.E.U16 desc[UR36][R4.64+0x32], R9 ;  /* 0x0000320904004986 */ /* 0x0003e2000c101524 */
[----:B------:R-:W-:Y:S01]  /*16b20*/  ISETP.GT.AND P4, PT, R0, 0x21, P0 ;  /* 0x000000210000780c */ /* 0x000fe20000784270 */
[-C--:B0-----:R-:W-:Y:S01]  /*16b30*/  FMUL R8, R49, R2.reuse ;  /* 0x0000000231087220 */ /* 0x081fe20000400000 */
[-C--:B------:R-:W-:Y:S02]  /*16b40*/  FMUL R49, R21, R2.reuse ;  /* 0x0000000215317220 */ /* 0x080fe40000400000 */
[----:B------:R-:W3:Y:S01]  /*16b50*/  LDL.LU R21, [R1+0x4] ;  /* 0x0000040001157983 */ /* 0x000ee20000300800 */
[----:B-1----:R-:W-:Y:S01]  /*16b60*/  FMUL R9, R44, R2 ;  /* 0x000000022c097220 */ /* 0x002fe20000400000 */
[----:B------:R-:W-:Y:S01]  /*16b70*/  F2FP.BF16.F32.PACK_AB R8, RZ, R8 ;  /* 0x00000008ff08723e */ /* 0x000fe200000010ff */
[----:B------:R-:W-:Y:S01]  /*16b80*/  FMUL R44, R218, R2 ;  /* 0x00000002da2c7220 */ /* 0x000fe20000400000 */
[----:B------:R-:W4:Y:S02]  /*16b90*/  LDL.LU R55, [R1+0x8] ;  /* 0x0000080001377983 */ /* 0x000f240000300800 */
[----:B------:R-:W-:-:S02]  /*16ba0*/  PRMT R11, R8, 0x7610, R11 ;  /* 0x00007610080b7816 */ /* 0x000fc4000000000b */
[----:B------:R-:W-:Y:S01]  /*16bb0*/  F2FP.BF16.F32.PACK_AB R8, RZ, R10 ;  /* 0x0000000aff08723e */ /* 0x000fe200000010ff */
[-C--:B------:R-:W-:Y:S01]  /*16bc0*/  FMUL R10, R43, R2.reuse ;  /* 0x000000022b0a7220 */ /* 0x080fe20000400000 */
[----:B------:R-:W-:Y:S01]  /*16bd0*/  F2FP.BF16.F32.PACK_AB R9, RZ, R9 ;  /* 0x00000009ff09723e */ /* 0x000fe200000010ff */
[----:B------:R-:W-:Y:S01]  /*16be0*/  @P3 STG.E.U16 desc[UR36][R4.64+0x30], R11 ;  /* 0x0000300b04003986 */ /* 0x000fe2000c101524 */
[C---:B------:R-:W-:Y:S01]  /*16bf0*/  ISETP.GT.AND P3, PT, R0.reuse, 0x20, P0 ;  /* 0x000000200000780c */ /* 0x040fe20000764270 */
[----:B------:R-:W-:Y:S02]  /*16c00*/  FMUL R43, R219, R2 ;  /* 0x00000002db2b7220 */ /* 0x000fe40000400000 */
[----:B------:R0:W-:Y:S01]  /*16c10*/  @P2 STG.E.U16 desc[UR36][R6.64+0x30], R8 ;  /* 0x0000300806002986 */ /* 0x0001e2000c101524 */
[----:B------:R-:W-:-:S03]  /*16c20*/  ISETP.GT.AND P2, PT, R0, 0x19, P1 ;  /* 0x000000190000780c */ /* 0x000fc60000f44270 */
[----:B------:R-:W4:Y:S04]  /*16c30*/  LDL.LU R23, [R1+0xc] ;  /* 0x00000c0001177983 */ /* 0x000f280000300800 */
[----:B------:R-:W4:Y:S01]  /*16c40*/  LDL.LU R22, [R1+0x10] ;  /* 0x0000100001167983 */ /* 0x000f220000300800 */
[----:B0-----:R-:W-:-:S03]  /*16c50*/  FMUL R8, R46, R2 ;  /* 0x000000022e087220 */ /* 0x001fc60000400000 */
[----:B------:R-:W4:Y:S01]  /*16c60*/  LDL.LU R56, [R1+0x14] ;  /* 0x0000140001387983 */ /* 0x000f220000300800 */
[----:B------:R-:W-:Y:S01]  /*16c70*/  F2FP.BF16.F32.PACK_AB R231, RZ, R231 ;  /* 0x000000e7ffe7723e */ /* 0x000fe200000010ff */
[----:B------:R-:W-:Y:S01]  /*16c80*/  FMUL R46, R216, R2 ;  /* 0x00000002d82e7220 */ /* 0x000fe20000400000 */
[----:B------:R-:W-:Y:S01]  /*16c90*/  F2FP.BF16.F32.PACK_AB R8, RZ, R8 ;  /* 0x00000008ff08723e */ /* 0x000fe200000010ff */
[----:B------:R-:W4:Y:S04]  /*16ca0*/  LDL.LU R57, [R1+0x18] ;  /* 0x0000180001397983 */ /* 0x000f280000300800 */
[----:B------:R0:W-:Y:S01]  /*16cb0*/  @P2 STG.E.U16 desc[UR36][R6.64+0x32], R8 ;  /* 0x0000320806002986 */ /* 0x0001e2000c101524 */
[----:B------:R-:W-:-:S03]  /*16cc0*/  ISETP.GT.AND P2, PT, R0, 0x20, P1 ;  /* 0x000000200000780c */ /* 0x000fc60000f44270 */
[----:B------:R1:W-:Y:S01]  /*16cd0*/  @P4 STG.E.U16 desc[UR36][R4.64+0x42], R9 ;  /* 0x0000420904004986 */ /* 0x0003e2000c101524 */
[----:B------:R-:W-:-:S03]  /*16ce0*/  ISETP.GT.AND P4, PT, R0, 0x29, P0 ;  /* 0x000000290000780c */ /* 0x000fc60000784270 */
[----:B------:R-:W4:Y:S01]  /*16cf0*/  LDL.LU R58, [R1+0x1c] ;  /* 0x00001c00013a7983 */ /* 0x000f220000300800 */
[----:B0-----:R-:W-:-:S03]  /*16d00*/  FMUL R8, R45, R2 ;  /* 0x000000022d087220 */ /* 0x001fc60000400000 */
[----:B------:R-:W4:Y:S01]  /*16d10*/  LDL.LU R59, [R1+0x20] ;  /* 0x00002000013b7983 */ /* 0x000f220000300800 */
[----:B------:R-:W-:Y:S01]  /*16d20*/  F2FP.BF16.F32.PACK_AB R237, RZ, R237 ;  /* 0x000000edffed723e */ /* 0x000fe200000010ff */
[-C--:B------:R-:W-:Y:S01]  /*16d30*/  FMUL R45, R217, R2.reuse ;  /* 0x00000002d92d7220 */ /* 0x080fe20000400000 */
[----:B-1----:R-:W-:Y:S01]  /*16d40*/  FMUL R9, R40, R2 ;  /* 0x0000000228097220 */ /* 0x002fe20000400000 */
[----:B------:R-:W-:Y:S01]  /*16d50*/  F2FP.BF16.F32.PACK_AB R8, RZ, R8 ;  /* 0x00000008ff08723e */ /* 0x000fe200000010ff */
[----:B------:R-:W4:Y:S01]  /*16d60*/  LDL.LU R60, [R1+0x24] ;  /* 0x00002400013c7983 */ /* 0x000f220000300800 */
[----:B------:R-:W-:Y:S01]  /*16d70*/  F2FP.BF16.F32.PACK_AB R236, RZ, R236 ;  /* 0x000000ecffec723e */ /* 0x000fe200000010ff */
[----:B------:R-:W-:Y:S01]  /*16d80*/  FMUL R40, R222, R2 ;  /* 0x00000002de287220 */ /* 0x000fe20000400000 */
[----:B------:R-:W-:Y:S01]  /*16d90*/  PRMT R11, R8, 0x7610, R11 ;  /* 0x00007610080b7816 */ /* 0x000fe2000000000b */
[----:B------:R-:W4:Y:S01]  /*16da0*/  LDL.LU R61, [R1+0x28] ;  /* 0x00002800013d7983 */ /* 0x000f220000300800 */
[----:B------:R-:W-:Y:S01]  /*16db0*/  F2FP.BF16.F32.PACK_AB R8, RZ, R10 ;  /* 0x0000000aff08723e */ /* 0x000fe200000010ff */
[-C--:B------:R-:W-:Y:S01]  /*16dc0*/  FMUL R10, R39, R2.reuse ;  /* 0x00000002270a7220 */ /* 0x080fe20000400000 */
[----:B------:R-:W-:Y:S01]  /*16dd0*/  F2FP.BF16.F32.PACK_AB R9, RZ, R9 ;  /* 0x00000009ff09723e */ /* 0x000fe200000010ff */
[----:B------:R-:W-:Y:S01]  /*16de0*/  @P3 STG.E.U16 desc[UR36][R4.64+0x40], R11 ;  /* 0x0000400b04003986 */ /* 0x000fe2000c101524 */
[----:B------:R-:W-:Y:S01]  /*16df0*/  ISETP.GT.AND P3, PT, R0, 0x28, P0 ;  /* 0x000000280000780c */ /* 0x000fe20000764270 */
[----:B------:R-:W-:-:S02]  /*16e00*/  FMUL R39, R223, R2 ;  /* 0x00000002df277220 */ /* 0x000fc40000400000 */
        /* <DEDUP_REMOVED lines=17> */
[-C--:B------:R-:W-:Y:S01]  /*16f20*/  FMUL R41, R221, R2.reuse ;  /* 0x00000002dd297220 */ /* 0x080fe20000400000 */
[----:B-1----:R-:W-:Y:S01]  /*16f30*/  FMUL R9, R36, R2 ;  /* 0x0000000224097220 */ /* 0x002fe20000400000 */
[----:B------:R-:W-:Y:S01]  /*16f40*/  F2FP.BF16.F32.PACK_AB R8, RZ, R8 ;  /* 0x00000008ff08723e */ /* 0x000fe200000010ff */
[----:B------:R-:W4:Y:S01]  /*16f50*/  LDL.LU R68, [R1+0x44] ;  /* 0x0000440001447983 */ /* 0x000f220000300800 */
[----:B------:R-:W-:Y:S02]  /*16f60*/  FMUL R36, R226, R2 ;  /* 0x00000002e2247220 */ /* 0x000fe40000400000 */
        /* <DEDUP_REMOVED lines=14> */
[----:B------:R-:W-:Y:S01]  /*17050*/  FMUL R38, R224, R2 ;  /* 0x00000002e0267220 */ /* 0x000fe20000400000 */
[----:B------:R-:W-:Y:S02]  /*17060*/  F2FP.BF16.F32.PACK_AB R8, RZ, R8 ;  /* 0x00000008ff08723e */ /* 0x000fe400000010ff */
[----:B------:R-:W4:Y:S04]  /*17070*/  LDL.LU R73, [R1+0x58] ;  /* 0x0000580001497983 */ /* 0x000f280000300800 */
[----:B------:R0:W-:Y:S01]  /*17080*/  @P2 STG.E.U16 desc[UR36][R6.64+0x52], R8 ;  /* 0x0000520806002986 */ /* 0x0001e2000c101524 */
[----:B------:R-:W-:-:S03]  /*17090*/  ISETP.GT.AND P2, PT, R0, 0x30, P1 ;  /* 0x000000300000780c */ /* 0x000fc60000f44270 */
[----:B------:R-:W-:Y:S04]  /*170a0*/  @P4 STG.E.U16 desc[UR36][R4.64+0x62], R9 ;  /* 0x0000620904004986 */ /* 0x000fe8000c101524 */
[----:B------:R-:W4:Y:S01]  /*170b0*/  LDL.LU R74, [R1+0x5c] ;  /* 0x00005c00014a7983 */ /* 0x000f220000300800 */
[-C--:B0-----:R-:W-:Y:S01]  /*170c0*/  FMUL R8, R37, R2.reuse ;  /* 0x0000000225087220 */ /* 0x081fe20000400000 */
[----:B------:R-:W-:Y:S02]  /*170d0*/  ISETP.GT.AND P4, PT, R0, 0x39, P0 ;  /* 0x000000390000780c */ /* 0x000fe40000784270 */
[----:B------:R-:W4:Y:S01]  /*170e0*/  LDL.LU R230, [R1+0x60] ;  /* 0x0000600001e67983 */ /* 0x000f220000300800 */
[----:B------:R-:W-:Y:S01]  /*170f0*/  FMUL R37, R225, R2 ;  /* 0x00000002e1257220 */ /* 0x000fe20000400000 */
[----:B------:R-:W-:-:S02]  /*17100*/  F2FP.BF16.F32.PACK_AB R8, RZ, R8 ;  /* 0x00000008ff08723e */ /* 0x000fc400000010ff */
[----:B------:R-:W4:Y:S02]  /*17110*/  LDL.LU R229, [R1+0x64] ;  /* 0x0000640001e57983 */ /* 0x000f240000300800 */
[----:B------:R-:W-:Y:S02]  /*17120*/  PRMT R11, R8, 0x7610, R11 ;  /* 0x00007610080b7816 */ /* 0x000fe4000000000b */
[----:B------:R-:W4:Y:S01]  /*17130*/  LDL.LU R75, [R1+0x68] ;  /* 0x00006800014b7983 */ /* 0x000f220000300800 */
[----:B------:R-:W-:-:S03]  /*17140*/  F2FP.BF16.F32.PACK_AB R8, RZ, R10 ;  /* 0x0000000aff08723e */ /* 0x000fc600000010ff */
[----:B------:R-:W-:Y:S04]  /*17150*/  @P3 STG.E.U16 desc[UR36][R4.64+0x60], R11 ;  /* 0x0000600b04003986 */ /* 0x000fe8000c101524 */
[----:B------:R0:W-:Y:S01]  /*17160*/  @P2 STG.E.U16 desc[UR36][R6.64+0x60], R8 ;  /* 0x0000600806002986 */ /* 0x0001e2000c101524 */
[C---:B------:R-:W-:Y:S02]  /*17170*/  ISETP.GT.AND P2, PT, R0.reuse, 0x31, P1 ;  /* 0x000000310000780c */ /* 0x040fe40000f44270 */
[----:B------:R-:W-:Y:S01]  /*17180*/  ISETP.GT.AND P3, PT, R0, 0x38, P0 ;  /* 0x000000380000780c */ /* 0x000fe20000764270 */
[----:B------:R-:W4:Y:S04]  /*17190*/  LDL.LU R76, [R1+0x6c] ;  /* 0x00006c00014c7983 */ /* 0x000f280000300800 */
[----:B------:R-:W4:Y:S01]  /*171a0*/  LDL.LU R77, [R1+0x70] ;  /* 0x00007000014d7983 */ /* 0x000f220000300800 */
[----:B0-----:R-:W-:-:S03]  /*171b0*/  FMUL R8, R34, R2 ;  /* 0x0000000222087220 */ /* 0x001fc60000400000 */
[----:B------:R-:W4:Y:S01]  /*171c0*/  LDL.LU R78, [R1+0x74] ;  /* 0x00007400014e7983 */ /* 0x000f220000300800 */
[----:B------:R-:W-:Y:S01]  /*171d0*/  FMUL R34, R228, R2 ;  /* 0x00000002e4227220 */ /* 0x000fe20000400000 */
[----:B------:R-:W-:Y:S02]  /*171e0*/  F2FP.BF16.F32.PACK_AB R8, RZ, R8 ;  /* 0x00000008ff08723e */ /* 0x000fe400000010ff */
[----:B------:R-:W4:Y:S04]  /*171f0*/  LDL.LU R79, [R1+0x78] ;  /* 0x00007800014f7983 */ /* 0x000f280000300800 */
[----:B------:R-:W-:Y:S01]  /*17200*/  @P2 STG.E.U16 desc[UR36][R6.64+0x62], R8 ;  /* 0x0000620806002986 */ /* 0x000fe2000c101524 */
[----:B------:R-:W-:-:S03]  /*17210*/  ISETP.GT.AND P2, PT, R0, 0x38, P1 ;  /* 0x000000380000780c */ /* 0x000fc60000f44270 */
[----:B------:R-:W-:Y:S01]  /*17220*/  @P3 STG.E.U16 desc[UR36][R4.64+0x70], R186 ;  /* 0x000070ba04003986 */ /* 0x000fe2000c101524 */
[----:B------:R-:W-:-:S03]  /*17230*/  ISETP.GT.AND P3, PT, R0, 0x39, P1 ;  /* 0x000000390000780c */ /* 0x000fc60000f64270 */
[----:B------:R-:W-:Y:S01]  /*17240*/  @P4 STG.E.U16 desc[UR36][R4.64+0x72], R187 ;  /* 0x000072bb04004986 */ /* 0x000fe2000c101524 */
[----:B------:R-:W-:-:S03]  /*17250*/  ISETP.GT.AND P4, PT, R0, 0x40, P0 ;  /* 0x000000400000780c */ /* 0x000fc60000784270 */
[----:B------:R-:W4:Y:S04]  /*17260*/  LDL.LU R80, [R1+0x7c] ;  /* 0x00007c0001507983 */ /* 0x000f280000300800 */
[----:B------:R0:W-:Y:S01]  /*17270*/  @P2 STG.E.U16 desc[UR36][R6.64+0x70], R20 ;  /* 0x0000701406002986 */ /* 0x0001e2000c101524 */
[----:B------:R-:W-:-:S03]  /*17280*/  ISETP.GT.AND P2, PT, R0, 0x40, P1 ;  /* 0x000000400000780c */ /* 0x000fc60000f44270 */
[----:B------:R-:W-:Y:S01]  /*17290*/  @P3 STG.E.U16 desc[UR36][R6.64+0x72], R234 ;  /* 0x000072ea06003986 */ /* 0x000fe2000c101524 */
[----:B------:R-:W-:-:S03]  /*172a0*/  ISETP.GT.AND P3, PT, R0, 0x41, P1 ;  /* 0x000000410000780c */ /* 0x000fc60000f64270 */
[----:B------:R-:W-:Y:S01]  /*172b0*/  @P4 STG.E.U16 desc[UR36][R4.64+0x80], R233 ;  /* 0x000080e904004986 */ /* 0x000fe2000c101524 */
[----:B------:R-:W-:-:S03]  /*172c0*/  ISETP.GT.AND P4, PT, R0, 0x48, P0 ;  /* 0x000000480000780c */ /* 0x000fc60000784270 */
[----:B------:R-:W-:Y:S01]  /*172d0*/  @P5 STG.E.U16 desc[UR36][R4.64+0x82], R232 ;  /* 0x000082e804005986 */ /* 0x000fe2000c101524 */
[----:B------:R-:W-:-:S03]  /*172e0*/  ISETP.GT.AND P5, PT, R0, 0x49, P0 ;  /* 0x000000490000780c */ /* 0x000fc600007a4270 */
[----:B------:R-:W-:Y:S01]  /*172f0*/  @P2 STG.E.U16 desc[UR36][R6.64+0x80], R231 ;  /* 0x000080e706002986 */ /* 0x000fe2000c101524 */
[C---:B------:R-:W-:Y:S02]  /*17300*/  ISETP.GT.AND P2, PT, R0.reuse, 0x48, P1 ;  /* 0x000000480000780c */ /* 0x040fe40000f44270 */
[----:B0-----:R-:W-:Y:S01]  /*17310*/  F2FP.BF16.F32.PACK_AB R20, RZ, R188 ;  /* 0x000000bcff14723e */ /* 0x001fe200000010ff */
        /* <DEDUP_REMOVED lines=8> */
[----:B0-----:R-:W-:Y:S02]  /*173a0*/  F2FP.BF16.F32.PACK_AB R20, RZ, R189 ;  /* 0x000000bdff14723e */ /* 0x001fe400000010ff */
[----:B------:R-:W-:Y:S01]  /*173b0*/  ISETP.GT.AND P2, PT, R0, 0x50, P1 ;  /* 0x000000500000780c */ /* 0x000fe20000f44270 */
[----:B------:R-:W4:Y:S01]  /*173c0*/  LDL.LU R82, [R1+0x84] ;  /* 0x0000840001527983 */ /* 0x000f220000300800 */
[----:B------:R-:W-:Y:S02]  /*173d0*/  PRMT R233, R20, 0x7610, R233 ;  /* 0x0000761014e97816 */ /* 0x000fe400000000e9 */
[----:B------:R-:W-:Y:S01]  /*173e0*/  F2FP.BF16.F32.PACK_AB R231, RZ, R190 ;  /* 0x000000beffe7723e */ /* 0x000fe200000010ff */
[----:B------:R-:W4:Y:S01]  /*173f0*/  LDL.LU R83, [R1+0x88] ;  /* 0x0000880001537983 */ /* 0x000f220000300800 */
[----:B------:R-:W-:Y:S02]  /*17400*/  F2FP.BF16.F32.PACK_AB R232, RZ, R191 ;  /* 0x000000bfffe8723e */ /* 0x000fe400000010ff */
[----:B------:R-:W-:Y:S01]  /*17410*/  F2FP.BF16.F32.PACK_AB R20, RZ, R192 ;  /* 0x000000c0ff14723e */ /* 0x000fe200000010ff */
[----:B------:R-:W-:Y:S01]  /*17420*/  @P3 STG.E.U16 desc[UR36][R6.64+0x92], R233 ;  /* 0x000092e906003986 */ /* 0x000fe2000c101524 */
[----:B------:R-:W-:-:S03]  /*17430*/  ISETP.GT.AND P3, PT, R0, 0x51, P1 ;  /* 0x000000510000780c */ /* 0x000fc60000f64270 */
[----:B------:R0:W-:Y:S01]  /*17440*/  @P4 STG.E.U16 desc[UR36][R4.64+0xa0], R231 ;  /* 0x0000a0e704004986 */ /* 0x0001e2000c101524 */
[----:B------:R-:W-:-:S03]  /*17450*/  ISETP.GT.AND P4, PT, R0, 0x58, P0 ;  /* 0x000000580000780c */ /* 0x000fc60000784270 */
[----:B------:R1:W-:Y:S01]  /*17460*/  @P5 STG.E.U16 desc[UR36][R4.64+0xa2], R232 ;  /* 0x0000a2e804005986 */ /* 0x0003e2000c101524 */
[----:B------:R-:W-:-:S03]  /*17470*/  ISETP.GT.AND P5, PT, R0, 0x59, P0 ;  /* 0x000000590000780c */ /* 0x000fc600007a4270 */
[----:B------:R2:W-:Y:S01]  /*17480*/  @P2 STG.E.U16 desc[UR36][R6.64+0xa0], R20 ;  /* 0x0000a01406002986 */ /* 0x0005e2000c101524 */
[----:B------:R-:W-:Y:S02]  /*17490*/  ISETP.GT.AND P2, PT, R0, 0x58, P1 ;  /* 0x000000580000780c */ /* 0x000fe40000f44270 */
[----:B0-----:R-:W-:Y:S01]  /*174a0*/  F2FP.BF16.F32.PACK_AB R231, RZ, R194 ;  /* 0x000000c2ffe7723e */ /* 0x001fe200000010ff */
[----:B------:R-:W4:Y:S01]  /*174b0*/  LDL.LU R84, [R1+0x8c] ;  /* 0x00008c0001547983 */ /* 0x000f220000300800 */
[----:B-1----:R-:W-:-:S03]  /*174c0*/  F2FP.BF16.F32.PACK_AB R232, RZ, R195 ;  /* 0x000000c3ffe8723e */ /* 0x002fc600000010ff */
[----:B------:R-:W4:Y:S01]  /*174d0*/  LDL.LU R85, [R1+0x90] ;  /* 0x0000900001557983 */ /* 0x000f220000300800 */
[----:B--2---:R-:W-:-:S03]  /*174e0*/  F2FP.BF16.F32.PACK_AB R20, RZ, R193 ;  /* 0x000000c1ff14723e */ /* 0x004fc600000010ff */
[----:B------:R-:W2:Y:S01]  /*174f0*/  LDL.LU R86, [R1+0x94] ;  /* 0x0000940001567983 */ /* 0x000ea20000300800 */
[----:B------:R-:W-:-:S03]  /*17500*/  PRMT R233, R20, 0x7610, R233 ;  /* 0x0000761014e97816 */ /* 0x000fc600000000e9 */
[----:B------:R-:W2:Y:S01]  /*17510*/  LDL.LU R87, [R1+0x98] ;  /* 0x0000980001577983 */ /* 0x000ea20000300800 */
[----:B------:R-:W-:-:S03]  /*17520*/  F2FP.BF16.F32.PACK_AB R20, RZ, R196 ;  /* 0x000000c4ff14723e */ /* 0x000fc600000010ff */
        /* <DEDUP_REMOVED lines=9> */
[----:B------:R-:W2:Y:S01]  /*175c0*/  LDL.LU R88, [R1+0x9c] ;  /* 0x00009c0001587983 */ /* 0x000ea20000300800 */
[----:B-1----:R-:W-:-:S03]  /*175d0*/  F2FP.BF16.F32.PACK_AB R232, RZ, R199 ;  /* 0x000000c7ffe8723e */ /* 0x002fc600000010ff */
[----:B------:R-:W2:Y:S01]  /*175e0*/  LDL.LU R89, [R1+0xa0] ;  /* 0x0000a00001597983 */ /* 0x000ea20000300800 */
[----:B---3--:R-:W-:-:S03]  /*175f0*/  F2FP.BF16.F32.PACK_AB R20, RZ, R197 ;  /* 0x000000c5ff14723e */ /* 0x008fc600000010ff */
[----:B------:R-:W3:Y:S01]  /*17600*/  LDL.LU R90, [R1+0xa4] ;  /* 0x0000a400015a7983 */ /* 0x000ee20000300800 */
[----:B------:R-:W-:-:S03]  /*17610*/  PRMT R233, R20, 0x7610, R233 ;  /* 0x0000761014e97816 */ /* 0x000fc600000000e9 */
[----:B------:R-:W3:Y:S01]  /*17620*/  LDL.LU R91, [R1+0xa8] ;  /* 0x0000a800015b7983 */ /* 0x000ee20000300800 */
        /* <DEDUP_REMOVED lines=10> */
[----:B------:R-:W3:Y:S01]  /*176d0*/  LDL.LU R92, [R1+0xac] ;  /* 0x0000ac00015c7983 */ /* 0x000ee20000300800 */
[----:B-1----:R-:W-:-:S03]  /*176e0*/  F2FP.BF16.F32.PACK_AB R232, RZ, R203 ;  /* 0x000000cbffe8723e */ /* 0x002fc600000010ff */
[----:B------:R-:W3:Y:S01]  /*176f0*/  LDL.LU R93, [R1+0xb0] ;  /* 0x0000b000015d7983 */ /* 0x000ee20000300800 */
[----:B------:R-:W-:-:S03]  /*17700*/  F2FP.BF16.F32.PACK_AB R20, RZ, R201 ;  /* 0x000000c9ff14723e */ /* 0x000fc600000010ff */
        /* <DEDUP_REMOVED lines=118> */
[----:B----4-:R-:W-:-:S03]  /*17e70*/  F2FP.BF16.F32.PACK_AB R20, RZ, R37 ;  /* 0x00000025ff14723e */ /* 0x010fc600000010ff */
[----:B------:R-:W4:Y:S01]  /*17e80*/  LDL.LU R227, [R1+0x124] ;  /* 0x0001240001e37983 */ /* 0x000f220000300800 */
[----:B------:R-:W-:-:S03]  /*17e90*/  PRMT R233, R20, 0x7610, R233 ;  /* 0x0000761014e97816 */ /* 0x000fc600000000e9 */
[----:B------:R-:W4:Y:S01]  /*17ea0*/  LDL.LU R228, [R1+0x128] ;  /* 0x0001280001e47983 */ /* 0x000f220000300800 */
        /* <DEDUP_REMOVED lines=30> */
[----:B------:R-:W-:-:S03]  /*18090*/  F2FP.BF16.F32.PACK_AB R20, RZ, R45 ;  /* 0x0000002dff14723e */ /* 0x000fc600000010ff */
[----:B------:R-:W2:Y:S01]  /*180a0*/  LDL.LU R219, [R1+0x144] ;  /* 0x0001440001db7983 */ /* 0x000ea20000300800 */
[----:B------:R-:W-:-:S03]  /*180b0*/  PRMT R233, R20, 0x7610, R233 ;  /* 0x0000761014e97816 */ /* 0x000fc600000000e9 */
[----:B------:R-:W2:Y:S01]  /*180c0*/  LDL.LU R220, [R1+0x148] ;  /* 0x0001480001dc7983 */ /* 0x000ea20000300800 */
[----:B------:R-:W-:-:S03]  /*180d0*/  F2FP.BF16.F32.PACK_AB R20, RZ, R48 ;  /* 0x00000030ff14723e */ /* 0x000fc600000010ff */
[----:B------:R0:W-:Y:S01]  /*180e0*/  @P3 STG.E.U16 desc[UR36][R6.64+0x152], R233 ;  /* 0x000152e906003986 */ /* 0x0001e2000c101524 */
[----:B------:R-:W-:-:S03]  /*180f0*/  ISETP.GT.AND P3, PT, R0, 0xb1, P1 ;  /* 0x000000b10000780c */ /* 0x000fc60000f64270 */
[----:B------:R1:W-:Y:S01]  /*18100*/  @P4 STG.E.U16 desc[UR36][R4.64+0x160], R231 ;  /* 0x000160e704004986 */ /* 0x0003e2000c101524 */
[C---:B------:R-:W-:Y:S02]  /*18110*/  ISETP.GT.AND P4, PT, R0.reuse, 0xb8, P0 ;  /* 0x000000b80000780c */ /* 0x040fe40000784270 */
[C---:B------:R-:W-:Y:S01]  /*18120*/  ISETP.GT.AND P0, PT, R0.reuse, 0xb9, P0 ;  /* 0x000000b90000780c */ /* 0x040fe20000704270 */
[----:B------:R1:W-:Y:S04]  /*18130*/  @P5 STG.E.U16 desc[UR36][R4.64+0x162], R232 ;  /* 0x000162e804005986 */ /* 0x0003e8000c101524 */
[----:B------:R1:W-:Y:S01]  /*18140*/  @P2 STG.E.U16 desc[UR36][R6.64+0x160], R20 ;  /* 0x0001601406002986 */ /* 0x0003e2000c101524 */
[----:B------:R-:W-:Y:S02]  /*18150*/  ISETP.GT.AND P2, PT, R0, 0xb8, P1 ;  /* 0x000000b80000780c */ /* 0x000fe40000f44270 */
[----:B0-----:R-:W-:Y:S01]  /*18160*/  F2FP.BF16.F32.PACK_AB R233, RZ, R52 ;  /* 0x00000034ffe9723e */ /* 0x001fe200000010ff */
[----:B------:R-:W2:Y:S01]  /*18170*/  LDL.LU R218, [R1+0x14c] ;  /* 0x00014c0001da7983 */ /* 0x000ea20000300800 */
[----:B-1----:R-:W-:-:S02]  /*18180*/  F2FP.BF16.F32.PACK_AB R231, RZ, R50 ;  /* 0x00000032ffe7723e */ /* 0x002fc400000010ff */
[----:B------:R-:W-:Y:S01]  /*18190*/  F2FP.BF16.F32.PACK_AB R232, RZ, R51 ;  /* 0x00000033ffe8723e */ /* 0x000fe200000010ff */
[----:B------:R-:W2:Y:S01]  /*181a0*/  LDL.LU R217, [R1+0x150] ;  /* 0x0001500001d97983 */ /* 0x000ea20000300800 */
[----:B------:R-:W-:Y:S01]  /*181b0*/  F2FP.BF16.F32.PACK_AB R20, RZ, R49 ;  /* 0x00000031ff14723e */ /* 0x000fe200000010ff */
[----:B------:R-:W-:Y:S01]  /*181c0*/  FMUL R21, R21, R2 ;  /* 0x0000000215157220 */ /* 0x000fe20000400000 */
[----:B------:R-:W-:Y:S01]  /*181d0*/  ISETP.GT.AND P1, PT, R0, 0xb9, P1 ;  /* 0x000000b90000780c */ /* 0x000fe20000f24270 */
[----:B------:R-:W-:Y:S01]  /*181e0*/  USHF.L.U64.HI UR11, UR8, 0x8, UR9 ;  /* 0x00000008080b7899 */ /* 0x000fe20008010209 */
[----:B------:R-:W2:Y:S04]  /*181f0*/  LDL.LU R216, [R1+0x154] ;  /* 0x0001540001d87983 */ /* 0x000ea80000300800 */
[----:B------:R0:W-:Y:S04]  /*18200*/  @P3 STG.E.U16 desc[UR36][R6.64+0x162], R20 ;  /* 0x0001621406003986 */ /* 0x0001e8000c101524 */
[----:B------:R-:W-:Y:S01]  /*18210*/  @P0 STG.E.U16 desc[UR36][R4.64+0x172], R232 ;  /* 0x000172e804000986 */ /* 0x000fe2000c101524 */
[----:B------:R-:W-:-:S03]  /*18220*/  ISETP.GT.AND P0, PT, R3, 0x80, PT ;  /* 0x000000800300780c */ /* 0x000fc60003f04270 */
[----:B------:R1:W-:Y:S04]  /*18230*/  @P4 STG.E.U16 desc[UR36][R4.64+0x170], R231 ;  /* 0x000170e704004986 */ /* 0x0003e8000c101524 */
[----:B------:R1:W-:Y:S01]  /*18240*/  @P2 STG.E.U16 desc[UR36][R6.64+0x170], R233 ;  /* 0x000170e906002986 */ /* 0x0003e2000c101524 */
[----:B0-----:R-:W-:Y:S01]  /*18250*/  IMAD.U32 R20, RZ, RZ, UR8 ;  /* 0x00000008ff147e24 */ /* 0x001fe2000f8e00ff */
[----:B------:R-:W-:Y:S01]  /*18260*/  ISETP.GT.AND P2, PT, R0, RZ, P0 ;  /* 0x000000ff0000720c */ /* 0x000fe20000744270 */
[----:B------:R-:W-:Y:S01]  /*18270*/  FMUL R54, R54, R2 ;  /* 0x0000000236367220 */ /* 0x000fe20000400000 */
[----:B------:R-:W-:Y:S01]  /*18280*/  ISETP.GT.AND P3, PT, R0, 0x1, P0 ;  /* 0x000000010000780c */ /* 0x000fe20000764270 */
[----:B------:R-:W2:Y:S01]  /*18290*/  LDL.LU R8, [R1+0x158] ;  /* 0x0001580001087983 */ /* 0x000ea20000300800 */
[----:B------:R-:W-:-:S02]  /*182a0*/  LEA R20, P4, R20, R4, 0x8 ;  /* 0x0000000414147211 */ /* 0x000fc400078840ff */
[----:B-1----:R-:W-:Y:S01]  /*182b0*/  F2FP.BF16.F32.PACK_AB R231, RZ, R53 ;  /* 0x00000035ffe7723e */ /* 0x002fe200000010ff */
[----:B------:R-:W-:Y:S01]  /*182c0*/  FMUL R22, R22, R2 ;  /* 0x0000000216167220 */ /* 0x000fe20000400000 */
[----:B------:R-:W-:Y:S01]  /*182d0*/  F2FP.BF16.F32.PACK_AB R232, RZ, R54 ;  /* 0x00000036ffe8723e */ /* 0x000fe200000010ff */
[-C--:B------:R-:W-:Y:S01]  /*182e0*/  FMUL R23, R23, R2.reuse ;  /* 0x0000000217177220 */ /* 0x080fe20000400000 */
[----:B------:R-:W-:Y:S01]  /*182f0*/  F2FP.BF16.F32.PACK_AB R233, RZ, R21 ;  /* 0x00000015ffe9723e */ /* 0x000fe200000010ff */
[----:B------:R-:W-:Y:S01]  /*18300*/  FMUL R55, R55, R2 ;  /* 0x0000000237377220 */ /* 0x000fe20000400000 */
[----:B------:R-:W-:Y:S01]  /*18310*/  IADD3.X R21, R5, UR11, RZ, P4, !PT ;  /* 0x0000000b05157c10 */ /* 0x000fe2000a7fe4ff */
[----:B------:R-:W-:Y:S01]  /*18320*/  @P1 STG.E.U16 desc[UR36][R6.64+0x172], R231 ;  /* 0x000172e706001986 */ /* 0x000fe2000c101524 */
[----:B------:R-:W-:-:S03]  /*18330*/  ISETP.GT.AND P1, PT, R3, 0x88, PT ;  /* 0x000000880300780c */ /* 0x000fc60003f24270 */
[----:B------:R0:W-:Y:S01]  /*18340*/  @P2 STG.E.U16 desc[UR36][R20.64], R232 ;  /* 0x000000e814002986 */ /* 0x0001e2000c101524 */
[C---:B------:R-:W-:Y:S02]  /*18350*/  ISETP.GT.AND P5, PT, R0.reuse, RZ, P1 ;  /* 0x000000ff0000720c */ /* 0x040fe40000fa4270 */
[C---:B------:R-:W-:Y:S01]  /*18360*/  ISETP.GT.AND P4, PT, R0.reuse, 0x1, P1 ;  /* 0x000000010000780c */ /* 0x040fe20000f84270 */
[----:B------:R-:W2:Y:S01]  /*18370*/  LDL.LU R9, [R1+0x15c] ;  /* 0x00015c0001097983 */ /* 0x000ea20000300800 */
[----:B------:R-:W-:-:S03]  /*18380*/  ISETP.GT.AND P2, PT, R0, 0x9, P0 ;  /* 0x000000090000780c */ /* 0x000fc60000744270 */
[----:B------:R1:W-:Y:S01]  /*18390*/  @P3 STG.E.U16 desc[UR36][R20.64+0x2], R233 ;  /* 0x000002e914003986 */ /* 0x0003e2000c101524 */
[----:B------:R-:W-:Y:S02]  /*183a0*/  ISETP.GT.AND P3, PT, R0, 0x8, P0 ;  /* 0x000000080000780c */ /* 0x000fe40000764270 */
[----:B0-----:R-:W-:Y:S01]  /*183b0*/  F2FP.BF16.F32.PACK_AB R232, RZ, R22 ;  /* 0x00000016ffe8723e */ /* 0x001fe200000010ff */
[----:B------:R-:W2:Y:S01]  /*183c0*/  LDL.LU R10, [R1+0x160] ;  /* 0x00016000010a7983 */ /* 0x000ea20000300800 */
[----:B------:R-:W-:Y:S02]  /*183d0*/  IADD3 R22, P6, R20, UR5, RZ ;  /* 0x0000000514167c10 */ /* 0x000fe4000ffde0ff */
[----:B------:R-:W-:Y:S01]  /*183e0*/  F2FP.BF16.F32.PACK_AB R231, RZ, R23 ;  /* 0x00000017ffe7723e */ /* 0x000fe200000010ff */
[----:B------:R-:W2:Y:S01]  /*183f0*/  LDL.LU R11, [R1+0x164] ;  /* 0x00016400010b7983 */ /* 0x000ea20000300800 */
[----:B------:R-:W-:Y:S02]  /*18400*/  F2FP.BF16.F32.PACK_AB R7, RZ, R55 ;  /* 0x00000037ff07723e */ /* 0x000fe400000010ff */
[----:B------:R-:W-:Y:S01]  /*18410*/  IADD3.X R23, R21, UR4, RZ, P6, !PT ;  /* 0x0000000415177c10 */ /* 0x000fe2000b7fe4ff */
[----:B------:R-:W-:Y:S01]  /*18420*/  FMUL R56, R56, R2 ;  /* 0x0000000238387220 */ /* 0x000fe20000400000 */
[----:B------:R-:W-:Y:S01]  /*18430*/  IADD3 R6, P6, R20, UR5, RZ ;  /* 0x0000000514067c10 */ /* 0x000fe2000ffde0ff */
[----:B------:R-:W2:Y:S01]  /*18440*/  LDL.LU R12, [R1+0x168] ;  /* 0x00016800010c7983 */ /* 0x000ea20000300800 */
[----:B------:R-:W-:-:S02]  /*18450*/  PRMT R234, R7, 0x7610, R234 ;  /* 0x0000761007ea7816 */ /* 0x000fc400000000ea */
[----:B------:R-:W-:Y:S01]  /*18460*/  IADD3.X R7, R21, UR4, RZ, P6, !PT ;  /* 0x0000000415077c10 */ /* 0x000fe2000b7fe4ff */
[----:B------:R-:W-:Y:S01]  /*18470*/  FMUL R57, R57, R2 ;  /* 0x0000000239397220 */ /* 0x000fe20000400000 */
[----:B-1----:R-:W-:Y:S01]  /*18480*/  F2FP.BF16.F32.PACK_AB R233, RZ, R56 ;  /* 0x00000038ffe9723e */ /* 0x002fe200000010ff */
[----:B------:R-:W-:Y:S04]  /*18490*/  @P5 STG.E.U16 desc[UR36][R22.64], R234 ;  /* 0x000000ea16005986 */ /* 0x000fe8000c101524 */
[----:B------:R0:W-:Y:S04]  /*184a0*/  @P4 STG.E.U16 desc[UR36][R6.64+0x2], R231 ;  /* 0x000002e706004986 */ /* 0x0001e8000c101524 */
[----:B------:R1:W-:Y:S01]  /*184b0*/  @P3 STG.E.U16 desc[UR36][R20.64+0x10], R232 ;  /* 0x000010e814003986 */ /* 0x0003e2000c101524 */
[----:B------:R-:W-:-:S03]  /*184c0*/  ISETP.GT.AND P3, PT, R0, 0x8, P1 ;  /* 0x000000080000780c */ /* 0x000fc60000f64270 */
[----:B------:R1:W-:Y:S01]  /*184d0*/  @P2 STG.E.U16 desc[UR36][R20.64+0x12], R233 ;  /* 0x000012e914002986 */ /* 0x0003e2000c101524 */
[----:B------:R-:W-:Y:S01]  /*184e0*/  ISETP.GT.AND P2, PT, R0, 0x9, P1 ;  /* 0x000000090000780c */ /* 0x000fe20000f44270 */
[-C--:B------:R-:W-:Y:S01]  /*184f0*/  FMUL R58, R58, R2.reuse ;  /* 0x000000023a3a7220 */ /* 0x080fe20000400000 */
[C---:B------:R-:W-:Y:S01]  /*18500*/  ISETP.GT.AND P4, PT, R0.reuse, 0x10, P0 ;  /* 0x000000100000780c */ /* 0x040fe20000784270 */
[----:B------:R-:W2:Y:S01]  /*18510*/  LDL.LU R13, [R1+0x16c] ;  /* 0x00016c00010d7983 */ /* 0x000ea20000300800 */
[----:B------:R-:W-:Y:S01]  /*18520*/  ISETP.GT.AND P5, PT, R0, 0x11, P0 ;  /* 0x000000110000780c */ /* 0x000fe200007a4270 */
[-C--:B------:R-:W-:Y:S01]  /*18530*/  FMUL R59, R59, R2.reuse ;  /* 0x000000023b3b7220 */ /* 0x080fe20000400000 */
[----:B------:R-:W-:Y:S01]  /*18540*/  FMUL R60, R60, R2 ;  /* 0x000000023c3c7220 */ /* 0x000fe20000400000 */
[----:B------:R-:W2:Y:S01]  /*18550*/  LDL.LU R14, [R1+0x170] ;  /* 0x00017000010e7983 */ /* 0x000ea20000300800 */
[----:B0-----:R-:W-:Y:S02]  /*18560*/  F2FP.BF16.F32.PACK_AB R231, RZ, R57 ;  /* 0x00000039ffe7723e */ /* 0x001fe400000010ff */
[----:B-1----:R-:W-:Y:S01]  /*18570*/  F2FP.BF16.F32.PACK_AB R232, RZ, R58 ;  /* 0x0000003affe8723e */ /* 0x002fe200000010ff */
[----:B------:R-:W2:Y:S01]  /*18580*/  LDL.LU R15, [R1+0x174] ;  /* 0x00017400010f7983 */ /* 0x000ea20000300800 */
[----:B------:R-:W-:-:S02]  /*18590*/  F2FP.BF16.F32.PACK_AB R233, RZ, R59 ;  /* 0x0000003bffe9723e */ /* 0x000fc400000010ff */
[----:B------:R-:W-:Y:S01]  /*185a0*/  F2FP.BF16.F32.PACK_AB R234, RZ, R60 ;  /* 0x0000003cffea723e */ /* 0x000fe200000010ff */
[----:B------:R-:W2:Y:S04]  /*185b0*/  LDL.LU R19, [R1+0x17c] ;  /* 0x00017c0001137983 */ /* 0x000ea80000300800 */
[----:B------:R-:W2:Y:S04]  /*185c0*/  LDL.LU R18, [R1+0x178] ;  /* 0x0001780001127983 */ /* 0x000ea80000300800 */
[----:B------:R0:W-:Y:S01]  /*185d0*/  @P3 STG.E.U16 desc[UR36][R22.64+0x10], R231 ;  /* 0x000010e716003986 */ /* 0x0001e2000c101524 */
[----:B------:R-:W-:-:S03]  /*185e0*/  ISETP.GT.AND P3, PT, R0, 0x11, P1 ;  /* 0x000000110000780c */ /* 0x000fc60000f64270 */
[----:B------:R1:W-:Y:S01]  /*185f0*/  @P2 STG.E.U16 desc[UR36][R6.64+0x12], R232 ;  /* 0x000012e806002986 */ /* 0x0003e2000c101524 */
[C---:B------:R-:W-:Y:S01]  /*18600*/  ISETP.GT.AND P2, PT, R0.reuse, 0x10, P1 ;  /* 0x000000100000780c */ /* 0x040fe20000f44270 */
[----:B------:R-:W-:Y:S02]  /*18610*/  FMUL R61, R61, R2 ;  /* 0x000000023d3d7220 */ /* 0x000fe40000400000 */
[----:B------:R1:W-:Y:S01]  /*18620*/  @P4 STG.E.U16 desc[UR36][R20.64+0x20], R233 ;  /* 0x000020e914004986 */ /* 0x0003e2000c101524 */
[----:B------:R-:W-:-:S03]  /*18630*/  ISETP.GT.AND P4, PT, R0, 0x18, P0 ;  /* 0x000000180000780c */ /* 0x000fc60000784270 */
[----:B------:R1:W-:Y:S01]  /*18640*/  @P5 STG.E.U16 desc[UR36][R20.64+0x22], R234 ;  /* 0x000022ea14005986 */ /* 0x0003e2000c101524 */
[----:B------:R-:W-:Y:S01]  /*18650*/  ISETP.GT.AND P5, PT, R0, 0x19, P0 ;  /* 0x000000190000780c */ /* 0x000fe200007a4270 */
[-C--:B------:R-:W-:Y:S01]  /*18660*/  FMUL R62, R62, R2.reuse ;  /* 0x000000023e3e7220 */ /* 0x080fe20000400000 */
[-C--:B------:R-:W-:Y:S01]  /*18670*/  FMUL R63, R63, R2.reuse ;  /* 0x000000023f3f7220 */ /* 0x080fe20000400000 */
[-C--:B------:R-:W-:Y:S01]  /*18680*/  FMUL R64, R64, R2.reuse ;  /* 0x0000000240407220 */ /* 0x080fe20000400000 */
[----:B0-----:R-:W-:Y:S01]  /*18690*/  F2FP.BF16.F32.PACK_AB R231, RZ, R61 ;  /* 0x0000003dffe7723e */ /* 0x001fe200000010ff */
[----:B------:R-:W-:Y:S01]  /*186a0*/  FMUL R65, R65, R2 ;  /* 0x0000000241417220 */ /* 0x000fe20000400000 */
[----:B-1----:R-:W-:Y:S01]  /*186b0*/  F2FP.BF16.F32.PACK_AB R232, RZ, R62 ;  /* 0x0000003effe8723e */ /* 0x002fe200000010ff */
[-C--:B------:R-:W-:Y:S01]  /*186c0*/  FMUL R66, R66, R2.reuse ;  /* 0x0000000242427220 */ /* 0x080fe20000400000 */
[----:B------:R-:W-:Y:S01]  /*186d0*/  F2FP.BF16.F32.PACK_AB R233, RZ, R63 ;  /* 0x0000003fffe9723e */ /* 0x000fe200000010ff */
[-C--:B------:R-:W-:Y:S01]  /*186e0*/  FMUL R67, R67, R2.reuse ;  /* 0x0000000243437220 */ /* 0x080fe20000400000 */
[----:B------:R-:W-:Y:S01]  /*186f0*/  FMUL R68, R68, R2 ;  /* 0x0000000244447220 */ /* 0x000fe20000400000 */
[----:B------:R-:W-:Y:S01]  /*18700*/  F2FP.BF16.F32.PACK_AB R234, RZ, R64 ;  /* 0x00000040ffea723e */ /* 0x000fe200000010ff */
[----:B------:R0:W-:Y:S01]  /*18710*/  @P2 STG.E.U16 desc[UR36][R22.64+0x20], R231 ;  /* 0x000020e716002986 */ /* 0x0001e2000c101524 */
        /* <DEDUP_REMOVED lines=8> */
[----:B------:R-:W-:Y:S01]  /*187a0*/  FMUL R69, R69, R2 ;  /* 0x0000000245457220 */ /* 0x000fe20000400000 */
[----:B-1----:R-:W-:Y:S01]  /*187b0*/  F2FP.BF16.F32.PACK_AB R232, RZ, R66 ;  /* 0x00000042ffe8723e */ /* 0x002fe200000010ff */
[-C--:B------:R-:W-:Y:S01]  /*187c0*/  FMUL R70, R70, R2.reuse ;  /* 0x0000000246467220 */ /* 0x080fe20000400000 */
[----:B------:R-:W-:Y:S01]  /*187d0*/  FMUL R71, R71, R2 ;  /* 0x0000000247477220 */ /* 0x000fe20000400000 */
[----:B------:R-:W-:Y:S01]  /*187e0*/  F2FP.BF16.F32.PACK_AB R233, RZ, R67 ;  /* 0x00000043ffe9723e */ /* 0x000fe200000010ff */
[----:B------:R0:W-:Y:S01]  /*187f0*/  @P2 STG.E.U16 desc[UR36][R22.64+0x30], R231 ;  /* 0x000030e716002986 */ /* 0x0001e2000c101524 */
[----:B------:R-:W-:-:S03]  /*18800*/  F2FP.BF16.F32.PACK_AB R234, RZ, R68 ;  /* 0x00000044ffea723e */ /* 0x000fc600000010ff */
[----:B------:R1:W-:Y:S01]  /*18810*/  @P3 STG.E.U16 desc[UR36][R6.64+0x32], R232 ;  /* 0x000032e806003986 */ /* 0x0003e2000c101524 */
[C---:B------:R-:W-:Y:S02]  /*18820*/  ISETP.GT.AND P2, PT, R0.reuse, 0x20, P1 ;  /* 0x000000200000780c */ /* 0x040fe40000f44270 */
[C---:B------:R-:W-:Y:S01]  /*18830*/  ISETP.GT.AND P3, PT, R0.reuse, 0x21, P1 ;  /* 0x000000210000780c */ /* 0x040fe20000f64270 */
[----:B------:R1:W-:Y:S01]  /*18840*/  @P4 STG.E.U16 desc[UR36][R20.64+0x40], R233 ;  /* 0x000040e914004986 */ /* 0x0003e2000c101524 */
[----:B------:R-:W-:-:S03]  /*18850*/  ISETP.GT.AND P4, PT, R0, 0x28, P0 ;  /* 0x000000280000780c */ /* 0x000fc60000784270 */
[----:B------:R1:W-:Y:S01]  /*18860*/  @P5 STG.E.U16 desc[UR36][R20.64+0x42], R234 ;  /* 0x000042ea14005986 */ /* 0x0003e2000c101524 */
[----:B------:R-:W-:Y:S01]  /*18870*/  ISETP.GT.AND P5, PT, R0, 0x29, P0 ;  /* 0x000000290000780c */ /* 0x000fe200007a4270 */
[-C--:B------:R-:W-:Y:S01]  /*18880*/  FMUL R72, R72, R2.reuse ;  /* 0x0000000248487220 */ /* 0x080fe20000400000 */
        /* <DEDUP_REMOVED lines=11> */
[----:B------:R-:W-:Y:S01]  /*18940*/  @P4 STG.E.U16 desc[UR36][R20.64+0x50], R233 ;  /* 0x000050e914004986 */ /* 0x000fe2000c101524 */
[----:B------:R-:W-:-:S03]  /*18950*/  ISETP.GT.AND P4, PT, R0, 0x30, P0 ;  /* 0x000000300000780c */ /* 0x000fc60000784270 */
[----:B------:R-:W-:Y:S01]  /*18960*/  @P5 STG.E.U16 desc[UR36][R20.64+0x52], R234 ;  /* 0x000052ea14005986 */ /* 0x000fe2000c101524 */
[----:B------:R-:W-:Y:S01]  /*18970*/  ISETP.GT.AND P5, PT, R0, 0x31, P0 ;  /* 0x000000310000780c */ /* 0x000fe200007a4270 */
[-C--:B------:R-:W-:Y:S01]  /*18980*/  FMUL R229, R229, R2.reuse ;  /* 0x00000002e5e57220 */ /* 0x080fe20000400000 */
[----:B0-----:R-:W-:Y:S01]  /*18990*/  F2FP.BF16.F32.PACK_AB R231, RZ, R73 ;  /* 0x00000049ffe7723e */ /* 0x001fe200000010ff */
[----:B------:R-:W-:Y:S01]  /*189a0*/  FMUL R75, R75, R2 ;  /* 0x000000024b4b7220 */ /* 0x000fe20000400000 */
[----:B-1----:R-:W-:Y:S01]  /*189b0*/  F2FP.BF16.F32.PACK_AB R232, RZ, R74 ;  /* 0x0000004affe8723e */ /* 0x002fe200000010ff */
[----:B------:R-:W-:Y:S01]  /*189c0*/  FMUL R76, R76, R2 ;  /* 0x000000024c4c7220 */ /* 0x000fe20000400000 */
[----:B------:R-:W-:Y:S01]  /*189d0*/  F2FP.BF16.F32.PACK_AB R230, RZ, R230 ;  /* 0x000000e6ffe6723e */ /* 0x000fe200000010ff */
        /* <DEDUP_REMOVED lines=9> */
[----:B------:R-:W-:Y:S01]  /*18a70*/  ISETP.GT.AND P5, PT, R0, 0x39, P0 ;  /* 0x000000390000780c */ /* 0x000fe200007a4270 */
[-C--:B------:R-:W-:Y:S01]  /*18a80*/  FMUL R78, R78, R2.reuse ;  /* 0x000000024e4e7220 */ /* 0x080fe20000400000 */
[----:B0-----:R-:W-:Y:S01]  /*18a90*/  F2FP.BF16.F32.PACK_AB R231, RZ, R77 ;  /* 0x0000004dffe7723e */ /* 0x001fe200000010ff */
[-C--:B------:R-:W-:Y:S01]  /*18aa0*/  FMUL R79, R79, R2.reuse ;  /* 0x000000024f4f7220 */ /* 0x080fe20000400000 */
[-C--:B------:R-:W-:Y:S01]  /*18ab0*/  FMUL R80, R80, R2.reuse ;  /* 0x0000000250507220 */ /* 0x080fe20000400000 */
[----:B------:R-:W-:Y:S01]  /*18ac0*/  FMUL R81, R81, R2 ;  /* 0x0000000251517220 */ /* 0x000fe20000400000 */
[----:B-1----:R-:W-:Y:S01]  /*18ad0*/  F2FP.BF16.F32.PACK_AB R232, RZ, R78 ;  /* 0x0000004effe8723e */ /* 0x002fe200000010ff */
[----:B------:R-:W-:Y:S01]  /*18ae0*/  FMUL R82, R82, R2 ;  /* 0x0000000252527220 */ /* 0x000fe20000400000 */
[----:B---3--:R-:W-:Y:S01]  /*18af0*/  F2FP.BF16.F32.PACK_AB R230, RZ, R76 ;  /* 0x0000004cffe6723e */ /* 0x008fe200000010ff */
[-C--:B------:R-:W-:Y:S01]  /*18b00*/  FMUL R83, R83, R2.reuse ;  /* 0x0000000253537220 */ /* 0x080fe20000400000 */
[-C--:B------:R-:W-:Y:S01]  /*18b10*/  FMUL R84, R84, R2.reuse ;  /* 0x0000000254547220 */ /* 0x080fe20000400000 */
[----:B------:R-:W-:Y:S01]  /*18b20*/  F2FP.BF16.F32.PACK_AB R229, RZ, R75 ;  /* 0x0000004bffe5723e */ /* 0x000fe200000010ff */
[-C--:B------:R-:W-:Y:S01]  /*18b30*/  FMUL R85, R85, R2.reuse ;  /* 0x0000000255557220 */ /* 0x080fe20000400000 */
[-C--:B------:R-:W-:Y:S01]  /*18b40*/  FMUL R86, R86, R2.reuse ;  /* 0x0000000256567220 */ /* 0x080fe20000400000 */
[-C--:B------:R-:W-:Y:S01]  /*18b50*/  FMUL R87, R87, R2.reuse ;  /* 0x0000000257577220 */ /* 0x080fe20000400000 */
[----:B------:R-:W-:Y:S01]  /*18b60*/  FMUL R88, R88, R2 ;  /* 0x0000000258587220 */ /* 0x000fe20000400000 */
        /* <DEDUP_REMOVED lines=13> */
[----:B---3--:R-:W-:Y:S01]  /*18c40*/  F2FP.BF16.F32.PACK_AB R231, RZ, R81 ;  /* 0x00000051ffe7723e */ /* 0x008fe200000010ff */
[----:B------:R0:W-:Y:S01]  /*18c50*/  @P2 STG.E.U16 desc[UR36][R22.64+0x70], R229 ;  /* 0x000070e516002986 */ /* 0x0001e2000c101524 */
[----:B----4-:R-:W-:-:S03]  /*18c60*/  F2FP.BF16.F32.PACK_AB R232, RZ, R82 ;  /* 0x00000052ffe8723e */ /* 0x010fc600000010ff */
[----:B------:R1:W-:Y:S01]  /*18c70*/  @P3 STG.E.U16 desc[UR36][R6.64+0x72], R230 ;  /* 0x000072e606003986 */ /* 0x0003e2000c101524 */
[C---:B------:R-:W-:Y:S02]  /*18c80*/  ISETP.GT.AND P2, PT, R0.reuse, 0x40, P1 ;  /* 0x000000400000780c */ /* 0x040fe40000f44270 */
[C---:B------:R-:W-:Y:S01]  /*18c90*/  ISETP.GT.AND P3, PT, R0.reuse, 0x41, P1 ;  /* 0x000000410000780c */ /* 0x040fe20000f64270 */
        /* <DEDUP_REMOVED lines=133> */
[----:B------:R-:W-:Y:S01]  /*194f0*/  @P2 STG.E.U16 desc[UR36][R22.64+0x100], R229 ;  /* 0x000100e516002986 */ /* 0x000fe2000c101524 */
[----:B----4-:R-:W-:-:S03]  /*19500*/  F2FP.BF16.F32.PACK_AB R232, RZ, R118 ;  /* 0x00000076ffe8723e */ /* 0x010fc600000010ff */
[----:B------:R-:W-:Y:S01]  /*19510*/  @P3 STG.E.U16 desc[UR36][R6.64+0x102], R230 ;  /* 0x000102e606003986 */ /* 0x000fe2000c101524 */
[C---:B------:R-:W-:Y:S02]  /*19520*/  ISETP.GT.AND P2, PT, R0.reuse, 0x88, P1 ;  /* 0x000000880000780c */ /* 0x040fe40000f44270 */
[C---:B------:R-:W-:Y:S01]  /*19530*/  ISETP.GT.AND P3, PT, R0.reuse, 0x89, P1 ;  /* 0x000000890000780c */ /* 0x040fe20000f64270 */
[----:B------:R-:W-:Y:S01]  /*19540*/  @P4 STG.E.U16 desc[UR36][R20.64+0x110], R231 ;  /* 0x000110e714004986 */ /* 0x000fe2000c101524 */
[----:B------:R-:W-:-:S03]  /*19550*/  ISETP.GT.AND P4, PT, R0, 0x90, P0 ;  /* 0x000000900000780c */ /* 0x000fc60000784270 */
[----:B------:R-:W-:Y:S01]  /*19560*/  @P5 STG.E.U16 desc[UR36][R20.64+0x112], R232 ;  /* 0x000112e814005986 */ /* 0x000fe2000c101524 */
[----:B------:R-:W-:Y:S01]  /*19570*/  ISETP.GT.AND P5, PT, R0, 0x91, P0 ;  /* 0x000000910000780c */ /* 0x000fe200007a4270 */
[-C--:B------:R-:W-:Y:S01]  /*19580*/  FMUL R227, R227, R2.reuse ;  /* 0x00000002e3e37220 */ /* 0x080fe20000400000 */
[----:B------:R-:W-:Y:S01]  /*19590*/  F2FP.BF16.F32.PACK_AB R235, RZ, R119 ;  /* 0x00000077ffeb723e */ /* 0x000fe200000010ff */
[-C--:B------:R-:W-:Y:S01]  /*195a0*/  FMUL R228, R228, R2.reuse ;  /* 0x00000002e4e47220 */ /* 0x080fe20000400000 */
[----:B------:R-:W-:Y:S01]  /*195b0*/  F2FP.BF16.F32.PACK_AB R233, RZ, R17 ;  /* 0x00000011ffe9723e */ /* 0x000fe200000010ff */
[----:B------:R-:W-:Y:S01]  /*195c0*/  FMUL R226, R226, R2 ;  /* 0x00000002e2e27220 */ /* 0x000fe20000400000 */
[----:B------:R-:W-:Y:S01]  /*195d0*/  F2FP.BF16.F32.PACK_AB R234, RZ, R16 ;  /* 0x00000010ffea723e */ /* 0x000fe200000010ff */
[----:B------:R-:W-:Y:S01]  /*195e0*/  FMUL R225, R225, R2 ;  /* 0x00000002e1e17220 */ /* 0x000fe20000400000 */
[----:B------:R-:W-:Y:S01]  /*195f0*/  F2FP.BF16.F32.PACK_AB R227, RZ, R227 ;  /* 0x000000e3ffe3723e */ /* 0x000fe200000010ff */
[----:B------:R-:W-:Y:S01]  /*19600*/  @P2 STG.E.U16 desc[UR36][R22.64+0x110], R235 ;  /* 0x000110eb16002986 */ /* 0x000fe2000c101524 */
[----:B------:R-:W-:-:S03]  /*19610*/  ISETP.GT.AND P2, PT, R0, 0x90, P1 ;  /* 0x000000900000780c */ /* 0x000fc60000f44270 */
[----:B------:R-:W-:Y:S01]  /*19620*/  @P3 STG.E.U16 desc[UR36][R6.64+0x112], R233 ;  /* 0x000112e906003986 */ /* 0x000fe2000c101524 */
[----:B------:R-:W-:-:S03]  /*19630*/  ISETP.GT.AND P3, PT, R0, 0x91, P1 ;  /* 0x000000910000780c */ /* 0x000fc60000f64270 */
[----:B------:R-:W-:Y:S01]  /*19640*/  @P4 STG.E.U16 desc[UR36][R20.64+0x120], R234 ;  /* 0x000120ea14004986 */ /* 0x000fe2000c101524 */
[----:B------:R-:W-:-:S03]  /*19650*/  ISETP.GT.AND P4, PT, R0, 0x98, P0 ;  /* 0x000000980000780c */ /* 0x000fc60000784270 */
[----:B------:R-:W-:Y:S01]  /*19660*/  @P5 STG.E.U16 desc[UR36][R20.64+0x122], R227 ;  /* 0x000122e314005986 */ /* 0x000fe2000c101524 */
[----:B------:R-:W-:Y:S01]  /*19670*/  ISETP.GT.AND P5, PT, R0, 0x99, P0 ;  /* 0x000000990000780c */ /* 0x000fe200007a4270 */
[----:B--2---:R-:W-:Y:S01]  /*19680*/  FMUL R223, R223, R2 ;  /* 0x00000002dfdf7220 */ /* 0x004fe20000400000 */
[----:B------:R-:W-:Y:S01]  /*19690*/  F2FP.BF16.F32.PACK_AB R228, RZ, R228 ;  /* 0x000000e4ffe4723e */ /* 0x000fe200000010ff */
[----:B------:R-:W-:Y:S01]  /*196a0*/  FMUL R224, R224, R2 ;  /* 0x00000002e0e07220 */ /* 0x000fe20000400000 */
[----:B------:R-:W-:Y:S01]  /*196b0*/  F2FP.BF16.F32.PACK_AB R226, RZ, R226 ;  /* 0x000000e2ffe2723e */ /* 0x000fe200000010ff */
[-C--:B------:R-:W-:Y:S01]  /*196c0*/  FMUL R222, R222, R2.reuse ;  /* 0x00000002dede7220 */ /* 0x080fe20000400000 */
        /* <DEDUP_REMOVED lines=11> */
[----:B------:R-:W-:Y:S01]  /*19780*/  FMUL R219, R219, R2 ;  /* 0x00000002dbdb7220 */ /* 0x000fe20000400000 */
[----:B------:R-:W-:Y:S01]  /*19790*/  F2FP.BF16.F32.PACK_AB R224, RZ, R224 ;  /* 0x000000e0ffe0723e */ /* 0x000fe200000010ff */
[----:B------:R-:W2:Y:S01]  /*197a0*/  LDL.LU R186, [R1+0x508] ;  /* 0x0005080001ba7983 */ /* 0x000ea20000300800 */
[----:B------:R-:W-:Y:S02]  /*197b0*/  F2FP.BF16.F32.PACK_AB R222, RZ, R222 ;  /* 0x000000deffde723e */ /* 0x000fe400000010ff */
[----:B------:R-:W-:Y:S01]  /*197c0*/  F2FP.BF16.F32.PACK_AB R221, RZ, R221 ;  /* 0x000000ddffdd723e */ /* 0x000fe200000010ff */
[----:B------:R-:W3:Y:S01]  /*197d0*/  LDL.LU R187, [R1+0x504] ;  /* 0x0005040001bb7983 */ /* 0x000ee20000300800 */
[----:B------:R-:W-:-:S03]  /*197e0*/  F2FP.BF16.F32.PACK_AB R219, RZ, R219 ;  /* 0x000000dbffdb723e */ /* 0x000fc600000010ff */
[----:B------:R-:W4:Y:S04]  /*197f0*/  LDL.LU R188, [R1+0x500] ;  /* 0x0005000001bc7983 */ /* 0x000f280000300800 */
[----:B------:R-:W4:Y:S04]  /*19800*/  LDL.LU R189, [R1+0x4fc] ;  /* 0x0004fc0001bd7983 */ /* 0x000f280000300800 */
[----:B------:R-:W-:Y:S01]  /*19810*/  @P2 STG.E.U16 desc[UR36][R22.64+0x130], R224 ;  /* 0x000130e016002986 */ /* 0x000fe2000c101524 */
[----:B------:R-:W-:-:S03]  /*19820*/  ISETP.GT.AND P2, PT, R0, 0xa0, P1 ;  /* 0x000000a00000780c */ /* 0x000fc60000f44270 */
[----:B------:R-:W-:Y:S01]  /*19830*/  @P3 STG.E.U16 desc[UR36][R6.64+0x132], R222 ;  /* 0x000132de06003986 */ /* 0x000fe2000c101524 */
[----:B------:R-:W-:Y:S01]  /*19840*/  ISETP.GT.AND P3, PT, R0, 0xa1, P1 ;  /* 0x000000a10000780c */ /* 0x000fe20000f64270 */
[----:B------:R-:W-:Y:S02]  /*19850*/  FMUL R220, R220, R2 ;  /* 0x00000002dcdc7220 */ /* 0x000fe40000400000 */
[----:B------:R-:W-:Y:S01]  /*19860*/  @P4 STG.E.U16 desc[UR36][R20.64+0x140], R221 ;  /* 0x000140dd14004986 */ /* 0x000fe2000c101524 */
[----:B------:R-:W-:-:S03]  /*19870*/  ISETP.GT.AND P4, PT, R0, 0xa8, P0 ;  /* 0x000000a80000780c */ /* 0x000fc60000784270 */
[----:B------:R-:W-:Y:S01]  /*19880*/  @P5 STG.E.U16 desc[UR36][R20.64+0x142], R219 ;  /* 0x000142db14005986 */ /* 0x000fe2000c101524 */
[----:B------:R-:W-:Y:S01]  /*19890*/  ISETP.GT.AND P5, PT, R0, 0xa9, P0 ;  /* 0x000000a90000780c */ /* 0x000fe200007a4270 */
[-C--:B------:R-:W-:Y:S01]  /*198a0*/  FMUL R218, R218, R2.reuse ;  /* 0x00000002dada7220 */ /* 0x080fe20000400000 */
[----:B------:R-:W-:Y:S01]  /*198b0*/  ISETP.GT.AND P6, PT, R0, 0xa8, P1 ;  /* 0x000000a80000780c */ /* 0x000fe20000fc4270 */
[-C--:B------:R-:W-:Y:S01]  /*198c0*/  FMUL R217, R217, R2.reuse ;  /* 0x00000002d9d97220 */ /* 0x080fe20000400000 */
[-C--:B------:R-:W-:Y:S01]  /*198d0*/  FMUL R216, R216, R2.reuse ;  /* 0x00000002d8d87220 */ /* 0x080fe20000400000 */
[----:B------:R-:W-:Y:S01]  /*198e0*/  FMUL R8, R8, R2 ;  /* 0x0000000208087220 */ /* 0x000fe20000400000 */
[----:B------:R-:W-:Y:S01]  /*198f0*/  F2FP.BF16.F32.PACK_AB R220, RZ, R220 ;  /* 0x000000dcffdc723e */ /* 0x000fe200000010ff */
[----:B------:R-:W4:Y:S01]  /*19900*/  LDL.LU R190, [R1+0x4f8] ;  /* 0x0004f80001be7983 */ /* 0x000f220000300800 */
[----:B------:R-:W-:Y:S02]  /*19910*/  F2FP.BF16.F32.PACK_AB R218, RZ, R218 ;  /* 0x000000daffda723e */ /* 0x000fe400000010ff */
[----:B------:R-:W-:Y:S01]  /*19920*/  F2FP.BF16.F32.PACK_AB R217, RZ, R217 ;  /* 0x000000d9ffd9723e */ /* 0x000fe200000010ff */
[----:B------:R-:W4:Y:S01]  /*19930*/  LDL.LU R191, [R1+0x4f4] ;  /* 0x0004f40001bf7983 */ /* 0x000f220000300800 */
[----:B------:R-:W-:-:S02]  /*19940*/  F2FP.BF16.F32.PACK_AB R216, RZ, R216 ;  /* 0x000000d8ffd8723e */ /* 0x000fc400000010ff */
[----:B------:R-:W-:Y:S01]  /*19950*/  F2FP.BF16.F32.PACK_AB R8, RZ, R8 ;  /* 0x00000008ff08723e */ /* 0x000fe200000010ff */
[----:B------:R-:W4:Y:S04]  /*19960*/  LDL.LU R192, [R1+0x4f0] ;  /* 0x0004f00001c07983 */ /* 0x000f280000300800 */
[----:B------:R-:W4:Y:S04]  /*19970*/  LDL.LU R193, [R1+0x4ec] ;  /* 0x0004ec0001c17983 */ /* 0x000f280000300800 */
[----:B------:R-:W-:Y:S01]  /*19980*/  @P2 STG.E.U16 desc[UR36][R22.64+0x140], R220 ;  /* 0x000140dc16002986 */ /* 0x000fe2000c101524 */
[----:B------:R-:W-:-:S03]  /*19990*/  ISETP.GT.AND P2, PT, R0, 0xa9, P1 ;  /* 0x000000a90000780c */ /* 0x000fc60000f44270 */
[----:B------:R-:W-:Y:S01]  /*199a0*/  @P3 STG.E.U16 desc[UR36][R6.64+0x142], R218 ;  /* 0x000142da06003986 */ /* 0x000fe2000c101524 */
[----:B------:R-:W-:-:S03]  /*199b0*/  ISETP.GT.AND P3, PT, R0, 0xb0, P1 ;  /* 0x000000b00000780c */ /* 0x000fc60000f64270 */
[----:B------:R-:W-:Y:S04]  /*199c0*/  @P4 STG.E.U16 desc[UR36][R20.64+0x150], R217 ;  /* 0x000150d914004986 */ /* 0x000fe8000c101524 */
[----:B------:R-:W-:Y:S01]  /*199d0*/  @P5 STG.E.U16 desc[UR36][R20.64+0x152], R216 ;  /* 0x000152d814005986 */ /* 0x000fe2000c101524 */
[----:B------:R-:W-:-:S03]  /*199e0*/  ISETP.GT.AND P5, PT, R0, 0xb0, P0 ;  /* 0x000000b00000780c */ /* 0x000fc600007a4270 */
[----:B------:R-:W-:Y:S01]  /*199f0*/  @P6 STG.E.U16 desc[UR36][R22.64+0x150], R8 ;  /* 0x0001500816006986 */ /* 0x000fe2000c101524 */
[----:B------:R-:W-:Y:S01]  /*19a00*/  ISETP.GT.AND P6, PT, R0, 0xb1, P0 ;  /* 0x000000b10000780c */ /* 0x000fe200007c4270 */
[-C--:B------:R-:W-:Y:S01]  /*19a10*/  FMUL R9, R9, R2.reuse ;  /* 0x0000000209097220 */ /* 0x080fe20000400000 */
[-C--:B------:R-:W-:Y:S01]  /*19a20*/  FMUL R10, R10, R2.reuse ;  /* 0x000000020a0a7220 */ /* 0x080fe20000400000 */
[----:B------:R-:W-:Y:S01]  /*19a30*/  FMUL R11, R11, R2 ;  /* 0x000000020b0b7220 */ /* 0x000fe20000400000 */
[----:B------:R-:W4:Y:S02]  /*19a40*/  LDL.LU R194, [R1+0x4e8] ;  /* 0x0004e80001c27983 */ /* 0x000f240000300800 */
[----:B------:R-:W-:Y:S02]  /*19a50*/  F2FP.BF16.F32.PACK_AB R9, RZ, R9 ;  /* 0x00000009ff09723e */ /* 0x000fe400000010ff */
[----:B------:R-:W4:Y:S01]  /*19a60*/  LDL.LU R195, [R1+0x4e4] ;  /* 0x0004e40001c37983 */ /* 0x000f220000300800 */
[----:B------:R-:W-:Y:S01]  /*19a70*/  F2FP.BF16.F32.PACK_AB R10, RZ, R10 ;  /* 0x0000000aff0a723e */ /* 0x000fe200000010ff */
[----:B------:R-:W-:Y:S01]  /*19a80*/  FMUL R12, R12, R2 ;  /* 0x000000020c0c7220 */ /* 0x000fe20000400000 */
[----:B------:R-:W-:Y:S01]  /*19a90*/  F2FP.BF16.F32.PACK_AB R11, RZ, R11 ;  /* 0x0000000bff0b723e */ /* 0x000fe200000010ff */
[----:B------:R-:W4:Y:S04]  /*19aa0*/  LDL.LU R196, [R1+0x4e0] ;  /* 0x0004e00001c47983 */ /* 0x000f280000300800 */
[----:B------:R-:W4:Y:S01]  /*19ab0*/  LDL.LU R197, [R1+0x4dc] ;  /* 0x0004dc0001c57983 */ /* 0x000f220000300800 */
[----:B------:R-:W-:-:S03]  /*19ac0*/  F2FP.BF16.F32.PACK_AB R12, RZ, R12 ;  /* 0x0000000cff0c723e */ /* 0x000fc600000010ff */
[----:B------:R-:W-:Y:S04]  /*19ad0*/  @P2 STG.E.U16 desc[UR36][R6.64+0x152], R9 ;  /* 0x0001520906002986 */ /* 0x000fe8000c101524 */
[----:B------:R0:W-:Y:S04]  /*19ae0*/  @P5 STG.E.U16 desc[UR36][R20.64+0x160], R10 ;  /* 0x0001600a14005986 */ /* 0x0001e8000c101524 */
[----:B------:R1:W-:Y:S01]  /*19af0*/  @P6 STG.E.U16 desc[UR36][R20.64+0x162], R11 ;  /* 0x0001620b14006986 */ /* 0x0003e2000c101524 */
[----:B------:R-:W-:Y:S01]  /*19b00*/  ISETP.GT.AND P2, PT, R0, 0xb1, P1 ;  /* 0x000000b10000780c */ /* 0x000fe20000f44270 */
[----:B------:R-:W-:-:S02]  /*19b10*/  FMUL R13, R13, R2 ;  /* 0x000000020d0d7220 */ /* 0x000fc40000400000 */
[----:B------:R-:W4:Y:S01]  /*19b20*/  LDL.LU R198, [R1+0x4d8] ;  /* 0x0004d80001c67983 */ /* 0x000f220000300800 */
[----:B0-----:R-:W-:-:S03]  /*19b30*/  @P3 IMAD.MOV.U32 R10, RZ, RZ, R22 ;  /* 0x000000ffff0a3224 */ /* 0x001fc600078e0016 */
[----:B------:R-:W4:Y:S01]  /*19b40*/  LDL.LU R199, [R1+0x4d4] ;  /* 0x0004d40001c77983 */ /* 0x000f220000300800 */
[----:B-1----:R-:W-:Y:S02]  /*19b50*/  @P3 IMAD.MOV.U32 R11, RZ, RZ, R23 ;  /* 0x000000ffff0b3224 */ /* 0x002fe400078e0017 */
[-C--:B------:R-:W-:Y:S01]  /*19b60*/  FMUL R14, R14, R2.reuse ;  /* 0x000000020e0e7220 */ /* 0x080fe20000400000 */
[----:B------:R-:W4:Y:S04]  /*19b70*/  LDL.LU R200, [R1+0x4d0] ;  /* 0x0004d00001c87983 */ /* 0x000f280000300800 */
[----:B------:R-:W-:Y:S01]  /*19b80*/  @P3 STG.E.U16 desc[UR36][R10.64+0x160], R12 ;  /* 0x0001600c0a003986 */ /* 0x000fe2000c101524 */
[C---:B------:R-:W-:Y:S02]  /*19b90*/  ISETP.GT.AND P3, PT, R0.reuse, 0xb8, P0 ;  /* 0x000000b80000780c */ /* 0x040fe40000764270 */
[C---:B------:R-:W-:Y:S01]  /*19ba0*/  ISETP.GT.AND P0, PT, R0.reuse, 0xb9, P0 ;  /* 0x000000b90000780c */ /* 0x040fe20000704270 */
[----:B------:R-:W4:Y:S01]  /*19bb0*/  LDL.LU R201, [R1+0x4cc] ;  /* 0x0004cc0001c97983 */ /* 0x000f220000300800 */
[C---:B------:R-:W-:Y:S01]  /*19bc0*/  ISETP.GT.AND P5, PT, R0.reuse, 0xb8, P1 ;  /* 0x000000b80000780c */ /* 0x040fe20000fa4270 */
[-C--:B------:R-:W-:Y:S01]  /*19bd0*/  FMUL R15, R15, R2.reuse ;  /* 0x000000020f0f7220 */ /* 0x080fe20000400000 */
[----:B------:R-:W-:Y:S01]  /*19be0*/  ISETP.GT.AND P1, PT, R0, 0xb9, P1 ;  /* 0x000000b90000780c */ /* 0x000fe20000f24270 */
[----:B------:R-:W4:Y:S01]  /*19bf0*/  LDL.LU R202, [R1+0x4c8] ;  /* 0x0004c80001ca7983 */ /* 0x000f220000300800 */
[-C--:B------:R-:W-:Y:S01]  /*19c00*/  FMUL R18, R18, R2.reuse ;  /* 0x0000000212127220 */ /* 0x080fe20000400000 */
[----:B------:R-:W-:Y:S01]  /*19c10*/  F2FP.BF16.F32.PACK_AB R13, RZ, R13 ;  /* 0x0000000dff0d723e */ /* 0x000fe200000010ff */
[----:B------:R-:W-:Y:S01]  /*19c20*/  FMUL R19, R19, R2 ;  /* 0x0000000213137220 */ /* 0x000fe20000400000 */
[----:B------:R-:W-:Y:S01]  /*19c30*/  F2FP.BF16.F32.PACK_AB R14, RZ, R14 ;  /* 0x0000000eff0e723e */ /* 0x000fe200000010ff */
[----:B------:R-:W-:Y:S01]  /*19c40*/  IMAD.U32 R217, RZ, RZ, UR8 ;  /* 0x00000008ffd97e24 */ /* 0x000fe2000f8e00ff */
[----:B------:R-:W-:Y:S01]  /*19c50*/  F2FP.BF16.F32.PACK_AB R15, RZ, R15 ;  /* 0x0000000fff0f723e */ /* 0x000fe200000010ff */
[----:B------:R-:W-:Y:S01]  /*19c60*/  @P2 STG.E.U16 desc[UR36][R6.64+0x162], R13 ;  /* 0x0001620d06002986 */ /* 0x000fe2000c101524 */
[----:B------:R-:W-:-:S02]  /*19c70*/  F2FP.BF16.F32.PACK_AB R18, RZ, R18 ;  /* 0x00000012ff12723e */ /* 0x000fc400000010ff */
[----:B------:R-:W-:Y:S01]  /*19c80*/  F2FP.BF16.F32.PACK_AB R19, RZ, R19 ;  /* 0x00000013ff13723e */ /* 0x000fe200000010ff */
[----:B------:R-:W-:Y:S01]  /*19c90*/  @P3 STG.E.U16 desc[UR36][R20.64+0x170], R14 ;  /* 0x0001700e14003986 */ /* 0x000fe2000c101524 */
[----:B------:R-:W-:-:S03]  /*19ca0*/  ISETP.GT.AND P3, PT, R3, 0x100, PT ;  /* 0x000001000300780c */ /* 0x000fc60003f64270 */
[----:B------:R-:W-:Y:S01]  /*19cb0*/  @P0 STG.E.U16 desc[UR36][R20.64+0x172], R15 ;  /* 0x0001720f14000986 */ /* 0x000fe2000c101524 */
[----:B------:R-:W-:Y:S01]  /*19cc0*/  ISETP.GT.AND P0, PT, R0, RZ, P3 ;  /* 0x000000ff0000720c */ /* 0x000fe20001f04270 */
[----:B------:R-:W-:Y:S01]  /*19cd0*/  USHF.L.U64.HI UR11, UR8, 0x9, UR9 ;  /* 0x00000009080b7899 */ /* 0x000fe20008010209 */
[----:B------:R-:W-:Y:S01]  /*19ce0*/  ISETP.GT.AND P2, PT, R3, 0x108, PT ;  /* 0x000001080300780c */ /* 0x000fe20003f44270 */
[----:B------:R-:W4:Y:S04]  /*19cf0*/  LDL.LU R203, [R1+0x4c4] ;  /* 0x0004c40001cb7983 */ /* 0x000f280000300800 */
[----:B------:R-:W-:Y:S01]  /*19d00*/  @P5 STG.E.U16 desc[UR36][R22.64+0x170], R18 ;  /* 0x0001701216005986 */ /* 0x000fe2000c101524 */
[----:B------:R-:W-:-:S03]  /*19d10*/  LEA R8, P4, R217, R4, 0x9 ;  /* 0x00000004d9087211 */ /* 0x000fc600078848ff */
[----:B------:R-:W4:Y:S01]  /*19d20*/  LDL.LU R204, [R1+0x4c0] ;  /* 0x0004c00001cc7983 */ /* 0x000f220000300800 */
[----:B------:R-:W-:-:S03]  /*19d30*/  FMUL R120, R120, R2 ;  /* 0x0000000278787220 */ /* 0x000fc60000400000 */
[----:B------:R0:W-:Y:S01]  /*19d40*/  @P1 STG.E.U16 desc[UR36][R6.64+0x172], R19 ;  /* 0x0001721306001986 */ /* 0x0001e2000c101524 */
[----:B------:R-:W-:-:S03]  /*19d50*/  ISETP.GT.AND P1, PT, R0, 0x1, P3 ;  /* 0x000000010000780c */ /* 0x000fc60001f24270 */
[----:B------:R-:W4:Y:S01]  /*19d60*/  LDL.LU R205, [R1+0x4bc] ;  /* 0x0004bc0001cd7983 */ /* 0x000f220000300800 */
[-C--:B------:R-:W-:Y:S01]  /*19d70*/  FMUL R121, R121, R2.reuse ;  /* 0x0000000279797220 */ /* 0x080fe20000400000 */
[----:B------:R-:W-:Y:S02]  /*19d80*/  ISETP.GT.AND P5, PT, R0, RZ, P2 ;  /* 0x000000ff0000720c */ /* 0x000fe400017a4270 */
[----:B------:R-:W4:Y:S01]  /*19d90*/  LDL.LU R206, [R1+0x4b8] ;  /* 0x0004b80001ce7983 */ /* 0x000f220000300800 */
[----:B------:R-:W-:Y:S01]  /*19da0*/  FMUL R122, R122, R2 ;  /* 0x000000027a7a7220 */ /* 0x000fe20000400000 */
[----:B------:R-:W-:Y:S02]  /*19db0*/  IADD3.X R9, R5, UR11, RZ, P4, !PT ;  /* 0x0000000b05097c10 */ /* 0x000fe4000a7fe4ff */
[----:B------:R-:W-:Y:S01]  /*19dc0*/  F2FP.BF16.F32.PACK_AB R120, RZ, R120 ;  /* 0x00000078ff78723e */ /* 0x000fe200000010ff */
[----:B------:R-:W4:Y:S01]  /*19dd0*/  LDL.LU R207, [R1+0x4b4] ;  /* 0x0004b40001cf7983 */ /* 0x000f220000300800 */
[----:B0-----:R-:W-:-:S02]  /*19de0*/  IADD3 R6, P4, R8, UR5, RZ ;  /* 0x0000000508067c10 */ /* 0x001fc4000ff9e0ff */
[----:B------:R-:W-:Y:S01]  /*19df0*/  F2FP.BF16.F32.PACK_AB R121, RZ, R121 ;  /* 0x00000079ff79723e */ /* 0x000fe200000010ff */
[----:B------:R-:W-:Y:S01]  /*19e00*/  @P0 STG.E.U16 desc[UR36][R8.64], R120 ;  /* 0x0000007808000986 */ /* 0x000fe2000c101524 */
[----:B------:R-:W-:Y:S02]  /*19e10*/  F2FP.BF16.F32.PACK_AB R122, RZ, R122 ;  /* 0x0000007aff7a723e */ /* 0x000fe400000010ff */
[----:B------:R-:W-:Y:S01]  /*19e20*/  IADD3.X R7, R9, UR4, RZ, P4, !PT ;  /* 0x0000000409077c10 */ /* 0x000fe2000a7fe4ff */
[----:B------:R-:W-:Y:S01]  /*19e30*/  @P1 STG.E.U16 desc[UR36][R8.64+0x2], R121 ;  /* 0x0000027908001986 */ /* 0x000fe2000c101524 */
[C---:B------:R-:W-:Y:S02]  /*19e40*/  ISETP.GT.AND P0, PT, R0.reuse, 0x1, P2 ;  /* 0x000000010000780c */ /* 0x040fe40001704270 */
[----:B------:R-:W-:Y:S01]  /*19e50*/  ISETP.GT.AND P1, PT, R0, 0x8, P3 ;  /* 0x000000080000780c */ /* 0x000fe20001f24270 */
[----:B------:R-:W4:Y:S01]  /*19e60*/  LDL.LU R208, [R1+0x4b0] ;  /* 0x0004b00001d07983 */ /* 0x000f220000300800 */
[-C--:B------:R-:W-:Y:S01]  /*19e70*/  FMUL R123, R123, R2.reuse ;  /* 0x000000027b7b7220 */ /* 0x080fe20000400000 */
[----:B------:R-:W-:-:S02]  /*19e80*/  FMUL R124, R124, R2 ;  /* 0x000000027c7c7220 */ /* 0x000fc40000400000 */
[----:B------:R-:W4:Y:S01]  /*19e90*/  LDL.LU R209, [R1+0x4ac] ;  /* 0x0004ac0001d17983 */ /* 0x000f220000300800 */
[----:B------:R-:W-:-:S03]  /*19ea0*/  ISETP.GT.AND P4, PT, R0, 0x9, P3 ;  /* 0x000000090000780c */ /* 0x000fc60001f84270 */
[----:B------:R-:W-:Y:S01]  /*19eb0*/  @P5 STG.E.U16 desc[UR36][R6.64], R122 ;  /* 0x0000007a06005986 */ /* 0x000fe2000c101524 */
[----:B------:R-:W-:Y:S01]  /*19ec0*/  IADD3 R10, P5, R8, UR5, RZ ;  /* 0x00000005080a7c10 */ /* 0x000fe2000ffbe0ff */
[----:B------:R-:W-:Y:S01]  /*19ed0*/  FMUL R125, R125, R2 ;  /* 0x000000027d7d7220 */ /* 0x000fe20000400000 */
[----:B------:R-:W-:Y:S01]  /*19ee0*/  F2FP.BF16.F32.PACK_AB R123, RZ, R123 ;  /* 0x0000007bff7b723e */ /* 0x000fe200000010ff */
[----:B------:R-:W4:Y:S01]  /*19ef0*/  LDL.LU R210, [R1+0x4a8] ;  /* 0x0004a80001d27983 */ /* 0x000f220000300800 */
[----:B------:R-:W-:Y:S02]  /*19f00*/  IADD3.X R11, R9, UR4, RZ, P5, !PT ;  /* 0x00000004090b7c10 */ /* 0x000fe4000affe4ff */
[----:B------:R-:W-:Y:S01]  /*19f10*/  F2FP.BF16.F32.PACK_AB R124, RZ, R124 ;  /* 0x0000007cff7c723e */ /* 0x000fe200000010ff */
[----:B------:R-:W4:Y:S01]  /*19f20*/  LDL.LU R211, [R1+0x4a4] ;  /* 0x0004a40001d37983 */ /* 0x000f220000300800 */
[----:B------:R-:W-:-:S03]  /*19f30*/  F2FP.BF16.F32.PACK_AB R125, RZ, R125 ;  /* 0x0000007dff7d723e */ /* 0x000fc600000010ff */
[----:B------:R-:W-:Y:S01]  /*19f40*/  @P0 STG.E.U16 desc[UR36][R10.64+0x2], R123 ;  /* 0x0000027b0a000986 */ /* 0x000fe2000c101524 */
[----:B------:R-:W-:-:S03]  /*19f50*/  ISETP.GT.AND P0, PT, R0, 0x8, P2 ;  /* 0x000000080000780c */ /* 0x000fc60001704270 */
[----:B------:R-:W-:Y:S01]  /*19f60*/  @P1 STG.E.U16 desc[UR36][R8.64+0x10], R124 ;  /* 0x0000107c08001986 */ /* 0x000fe2000c101524 */
[----:B------:R-:W-:Y:S01]  /*19f70*/  ISETP.GT.AND P1, PT, R0, 0x9, P2 ;  /* 0x000000090000780c */ /* 0x000fe20001724270 */
[-C--:B------:R-:W-:Y:S01]  /*19f80*/  FMUL R126, R126, R2.reuse ;  /* 0x000000027e7e7220 */ /* 0x080fe20000400000 */
[C---:B------:R-:W-:Y:S01]  /*19f90*/  ISETP.GT.AND P5, PT, R0.reuse, 0x11, P3 ;  /* 0x000000110000780c */ /* 0x040fe20001fa4270 */
[----:B------:R-:W-:Y:S01]  /*19fa0*/  @P4 STG.E.U16 desc[UR36][R8.64+0x12], R125 ;  /* 0x0000127d08004986 */ /* 0x000fe2000c101524 */
[-C--:B------:R-:W-:Y:S01]  /*19fb0*/  FMUL R127, R127, R2.reuse ;  /* 0x000000027f7f7220 */ /* 0x080fe20000400000 */
[----:B------:R-:W-:Y:S01]  /*19fc0*/  ISETP.GT.AND P4, PT, R0, 0x10, P3 ;  /* 0x000000100000780c */ /* 0x000fe20001f84270 */
[-C--:B------:R-:W-:Y:S01]  /*19fd0*/  FMUL R129, R129, R2.reuse ;  /* 0x0000000281817220 */ /* 0x080fe20000400000 */
[----:B------:R-:W4:Y:S01]  /*19fe0*/  LDL.LU R212, [R1+0x4a0] ;  /* 0x0004a00001d47983 */ /* 0x000f220000300800 */
[----:B------:R-:W-:Y:S01]  /*19ff0*/  FMUL R128, R128, R2 ;  /* 0x0000000280807220 */ /* 0x000fe20000400000 */
[----:B------:R-:W-:-:S02]  /*1a000*/  F2FP.BF16.F32.PACK_AB R126, RZ, R126 ;  /* 0x0000007eff7e723e */ /* 0x000fc400000010ff */
[----:B------:R-:W-:Y:S01]  /*1a010*/  F2FP.BF16.F32.PACK_AB R127, RZ, R127 ;  /* 0x0000007fff7f723e */ /* 0x000fe200000010ff */
[----:B------:R-:W4:Y:S01]  /*1a020*/  LDL.LU R213, [R1+0x49c] ;  /* 0x00049c0001d57983 */ /* 0x000f220000300800 */
[----:B------:R-:W-:Y:S02]  /*1a030*/  F2FP.BF16.F32.PACK_AB R129, RZ, R129 ;  /* 0x00000081ff81723e */ /* 0x000fe400000010ff */
[----:B------:R-:W-:Y:S01]  /*1a040*/  F2FP.BF16.F32.PACK_AB R128, RZ, R128 ;  /* 0x00000080ff80723e */ /* 0x000fe200000010ff */
[----:B------:R-:W-:Y:S01]  /*1a050*/  @P0 STG.E.U16 desc[UR36][R6.64+0x10], R126 ;  /* 0x0000107e06000986 */ /* 0x000fe2000c101524 */
[----:B------:R-:W-:-:S03]  /*1a060*/  ISETP.GT.AND P0, PT, R0, 0x10, P2 ;  /* 0x000000100000780c */ /* 0x000fc60001704270 */
[----:B------:R-:W-:Y:S01]  /*1a070*/  @P1 STG.E.U16 desc[UR36][R10.64+0x12], R127 ;  /* 0x0000127f0a001986 */ /* 0x000fe2000c101524 */
[----:B------:R-:W-:Y:S01]  /*1a080*/  ISETP.GT.AND P1, PT, R0, 0x11, P2 ;  /* 0x000000110000780c */ /* 0x000fe20001724270 */
[-C--:B------:R-:W-:Y:S02]  /*1a090*/  FMUL R130, R130, R2.reuse ;  /* 0x0000000282827220 */ /* 0x080fe40000400000 */
[----:B------:R-:W-:Y:S01]  /*1a0a0*/  @P5 STG.E.U16 desc[UR36][R8.64+0x22], R129 ;  /* 0x0000228108005986 */ /* 0x000fe2000c101524 */
[C---:B------:R-:W-:Y:S01]  /*1a0b0*/  ISETP.GT.AND P5, PT, R0.reuse, 0x19, P3 ;  /* 0x000000190000780c */ /* 0x040fe20001fa4270 */
[-C--:B------:R-:W-:Y:S02]  /*1a0c0*/  FMUL R131, R131, R2.reuse ;  /* 0x0000000283837220 */ /* 0x080fe40000400000 */
[----:B------:R-:W-:Y:S01]  /*1a0d0*/  @P4 STG.E.U16 desc[UR36][R8.64+0x20], R128 ;  /* 0x0000208008004986 */ /* 0x000fe2000c101524 */
[----:B------:R-:W-:Y:S01]  /*1a0e0*/  ISETP.GT.AND P4, PT, R0, 0x18, P3 ;  /* 0x000000180000780c */ /* 0x000fe20001f84270 */
[-C--:B------:R-:W-:Y:S01]  /*1a0f0*/  FMUL R133, R133, R2.reuse ;  /* 0x0000000285857220 */ /* 0x080fe20000400000 */
[----:B------:R-:W-:Y:S01]  /*1a100*/  FMUL R132, R132, R2 ;  /* 0x0000000284847220 */ /* 0x000fe20000400000 */
[----:B------:R-:W-:Y:S01]  /*1a110*/  F2FP.BF16.F32.PACK_AB R130, RZ, R130 ;  /* 0x00000082ff82723e */ /* 0x000fe200000010ff */
[----:B------:R-:W4:Y:S01]  /*1a120*/  LDL.LU R214, [R1+0x498] ;  /* 0x0004980001d67983 */ /* 0x000f220000300800 */
[----:B------:R-:W-:-:S02]  /*1a130*/  F2FP.BF16.F32.PACK_AB R131, RZ, R131 ;  /* 0x00000083ff83723e */ /* 0x000fc400000010ff */
[----:B------:R-:W-:Y:S01]  /*1a140*/  F2FP.BF16.F32.PACK_AB R133, RZ, R133 ;  /* 0x00000085ff85723e */ /* 0x000fe200000010ff */
[----:B------:R-:W4:Y:S01]  /*1a150*/  LDL.LU R215, [R1+0x494] ;  /* 0x0004940001d77983 */ /* 0x000f220000300800 */
[----:B------:R-:W-:-:S03]  /*1a160*/  F2FP.BF16.F32.PACK_AB R132, RZ, R132 ;  /* 0x00000084ff84723e */ /* 0x000fc600000010ff */
[----:B------:R-:W4:Y:S04]  /*1a170*/  LDL.LU R24, [R1+0x490] ;  /* 0x0004900001187983 */ /* 0x000f280000300800 */
        /* <DEDUP_REMOVED lines=263> */
[-C--:B--2---:R-:W-:Y:S02]  /*1b1f0*/  FMUL R186, R186, R2.reuse ;  /* 0x00000002baba7220 */ /* 0x084fe40000400000 */
[----:B------:R-:W-:Y:S01]  /*1b200*/  @P5 STG.E.U16 desc[UR36][R8.64+0x102], R185 ;  /* 0x000102b908005986 */ /* 0x000fe2000c101524 */
[C---:B------:R-:W-:Y:S01]  /*1b210*/  ISETP.GT.AND P5, PT, R0.reuse, 0x89, P3 ;  /* 0x000000890000780c */ /* 0x040fe20001fa4270 */
[-C--:B---3--:R-:W-:Y:S02]  /*1b220*/  FMUL R187, R187, R2.reuse ;  /* 0x00000002bbbb7220 */ /* 0x088fe40000400000 */
[----:B------:R-:W-:Y:S01]  /*1b230*/  @P4 STG.E.U16 desc[UR36][R8.64+0x100], R184 ;  /* 0x000100b808004986 */ /* 0x000fe2000c101524 */
[----:B------:R-:W-:Y:S01]  /*1b240*/  ISETP.GT.AND P4, PT, R0, 0x88, P3 ;  /* 0x000000880000780c */ /* 0x000fe20001f84270 */
[-C--:B----4-:R-:W-:Y:S01]  /*1b250*/  FMUL R189, R189, R2.reuse ;  /* 0x00000002bdbd7220 */ /* 0x090fe20000400000 */
[----:B------:R-:W-:Y:S01]  /*1b260*/  FMUL R188, R188, R2 ;  /* 0x00000002bcbc7220 */ /* 0x000fe20000400000 */
[----:B------:R-:W-:Y:S01]  /*1b270*/  F2FP.BF16.F32.PACK_AB R186, RZ, R186 ;  /* 0x000000baffba723e */ /* 0x000fe200000010ff */
[----:B------:R-:W2:Y:S01]  /*1b280*/  LDL.LU R76, [R1+0x3c0] ;  /* 0x0003c000014c7983 */ /* 0x000ea20000300800 */
[----:B------:R-:W-:-:S02]  /*1b290*/  F2FP.BF16.F32.PACK_AB R187, RZ, R187 ;  /* 0x000000bbffbb723e */ /* 0x000fc400000010ff */
        /* <DEDUP_REMOVED lines=48> */
[----:B------:R-:W-:-:S03]  /*1b5a0*/  ISETP.GT.AND P6, PT, R0, 0xa0, P3 ;  /* 0x000000a00000780c */ /* 0x000fc60001fc4270 */
[----:B------:R-:W-:Y:S01]  /*1b5b0*/  @P5 STG.E.U16 desc[UR36][R8.64+0x132], R197 ;  /* 0x000132c508005986 */ /* 0x000fe2000c101524 */
[----:B------:R-:W-:Y:S01]  /*1b5c0*/  ISETP.GT.AND P5, PT, R0, 0x99, P2 ;  /* 0x000000990000780c */ /* 0x000fe200017a4270 */
[-C--:B------:R-:W-:Y:S01]  /*1b5d0*/  FMUL R198, R198, R2.reuse ;  /* 0x00000002c6c67220 */ /* 0x080fe20000400000 */
[C---:B------:R-:W-:Y:S01]  /*1b5e0*/  ISETP.GT.AND P1, PT, R0.reuse, 0xa1, P3 ;  /* 0x000000a10000780c */ /* 0x040fe20001f24270 */
[----:B------:R-:W-:Y:S01]  /*1b5f0*/  @P4 STG.E.U16 desc[UR36][R8.64+0x130], R196 ;  /* 0x000130c408004986 */ /* 0x000fe2000c101524 */
[----:B------:R-:W-:Y:S01]  /*1b600*/  ISETP.GT.AND P4, PT, R0, 0xa0, P2 ;  /* 0x000000a00000780c */ /* 0x000fe20001784270 */
[-C--:B------:R-:W-:Y:S01]  /*1b610*/  FMUL R199, R199, R2.reuse ;  /* 0x00000002c7c77220 */ /* 0x080fe20000400000 */
[-C--:B------:R-:W-:Y:S01]  /*1b620*/  FMUL R200, R200, R2.reuse ;  /* 0x00000002c8c87220 */ /* 0x080fe20000400000 */
[-C--:B------:R-:W-:Y:S01]  /*1b630*/  FMUL R201, R201, R2.reuse ;  /* 0x00000002c9c97220 */ /* 0x080fe20000400000 */
[----:B------:R-:W-:Y:S01]  /*1b640*/  FMUL R202, R202, R2 ;  /* 0x00000002caca7220 */ /* 0x000fe20000400000 */
[----:B------:R-:W-:Y:S01]  /*1b650*/  F2FP.BF16.F32.PACK_AB R198, RZ, R198 ;  /* 0x000000c6ffc6723e */ /* 0x000fe200000010ff */
[----:B------:R-:W4:Y:S01]  /*1b660*/  LDL.LU R88, [R1+0x390] ;  /* 0x0003900001587983 */ /* 0x000f220000300800 */
[----:B------:R-:W-:-:S02]  /*1b670*/  F2FP.BF16.F32.PACK_AB R199, RZ, R199 ;  /* 0x000000c7ffc7723e */ /* 0x000fc400000010ff */
[----:B------:R-:W-:Y:S01]  /*1b680*/  F2FP.BF16.F32.PACK_AB R200, RZ, R200 ;  /* 0x000000c8ffc8723e */ /* 0x000fe200000010ff */
[----:B------:R-:W4:Y:S01]  /*1b690*/  LDL.LU R89, [R1+0x38c] ;  /* 0x00038c0001597983 */ /* 0x000f220000300800 */
[----:B------:R-:W-:Y:S02]  /*1b6a0*/  F2FP.BF16.F32.PACK_AB R201, RZ, R201 ;  /* 0x000000c9ffc9723e */ /* 0x000fe400000010ff */
[----:B------:R-:W-:Y:S01]  /*1b6b0*/  F2FP.BF16.F32.PACK_AB R202, RZ, R202 ;  /* 0x000000caffca723e */ /* 0x000fe200000010ff */
[----:B------:R-:W4:Y:S04]  /*1b6c0*/  LDL.LU R90, [R1+0x388] ;  /* 0x00038800015a7983 */ /* 0x000f280000300800 */
[----:B------:R-:W4:Y:S04]  /*1b6d0*/  LDL.LU R91, [R1+0x384] ;  /* 0x00038400015b7983 */ /* 0x000f280000300800 */
[----:B------:R-:W-:Y:S01]  /*1b6e0*/  @P0 STG.E.U16 desc[UR36][R6.64+0x130], R198 ;  /* 0x000130c606000986 */ /* 0x000fe2000c101524 */
[----:B------:R-:W-:-:S03]  /*1b6f0*/  ISETP.GT.AND P0, PT, R0, 0xa1, P2 ;  /* 0x000000a10000780c */ /* 0x000fc60001704270 */
[----:B------:R-:W-:Y:S01]  /*1b700*/  @P5 STG.E.U16 desc[UR36][R10.64+0x132], R199 ;  /* 0x000132c70a005986 */ /* 0x000fe2000c101524 */
[----:B------:R-:W-:-:S03]  /*1b710*/  ISETP.GT.AND P5, PT, R0, 0xa9, P3 ;  /* 0x000000a90000780c */ /* 0x000fc60001fa4270 */
[----:B------:R-:W-:Y:S01]  /*1b720*/  @P6 STG.E.U16 desc[UR36][R8.64+0x140], R200 ;  /* 0x000140c808006986 */ /* 0x000fe2000c101524 */
[----:B------:R-:W-:-:S03]  /*1b730*/  ISETP.GT.AND P6, PT, R0, 0xa8, P2 ;  /* 0x000000a80000780c */ /* 0x000fc600017c4270 */
[----:B------:R-:W-:Y:S01]  /*1b740*/  @P1 STG.E.U16 desc[UR36][R8.64+0x142], R201 ;  /* 0x000142c908001986 */ /* 0x000fe2000c101524 */
[----:B------:R-:W-:-:S03]  /*1b750*/  FMUL R203, R203, R2 ;  /* 0x00000002cbcb7220 */ /* 0x000fc60000400000 */
[----:B------:R-:W-:Y:S01]  /*1b760*/  @P4 STG.E.U16 desc[UR36][R6.64+0x140], R202 ;  /* 0x000140ca06004986 */ /* 0x000fe2000c101524 */
[----:B------:R-:W-:Y:S01]  /*1b770*/  ISETP.GT.AND P4, PT, R0, 0xa8, P3 ;  /* 0x000000a80000780c */ /* 0x000fe20001f84270 */
[-C--:B------:R-:W-:Y:S01]  /*1b780*/  FMUL R204, R204, R2.reuse ;  /* 0x00000002cccc7220 */ /* 0x080fe20000400000 */
[-C--:B------:R-:W-:Y:S01]  /*1b790*/  FMUL R205, R205, R2.reuse ;  /* 0x00000002cdcd7220 */ /* 0x080fe20000400000 */
[----:B------:R-:W-:Y:S01]  /*1b7a0*/  FMUL R206, R206, R2 ;  /* 0x00000002cece7220 */ /* 0x000fe20000400000 */
        /* <DEDUP_REMOVED lines=8> */
[----:B------:R-:W-:Y:S04]  /*1b830*/  @P0 STG.E.U16 desc[UR36][R10.64+0x142], R203 ;  /* 0x000142cb0a000986 */ /* 0x000fe8000c101524 */
[----:B------:R-:W-:Y:S01]  /*1b840*/  @P4 STG.E.U16 desc[UR36][R8.64+0x150], R204 ;  /* 0x000150cc08004986 */ /* 0x000fe2000c101524 */
[----:B------:R-:W-:-:S03]  /*1b850*/  ISETP.GT.AND P4, PT, R0, 0xa9, P2 ;  /* 0x000000a90000780c */ /* 0x000fc60001784270 */
        /* <DEDUP_REMOVED lines=10> */
[----:B------:R-:W-:-:S03]  /*1b900*/  F2FP.BF16.F32.PACK_AB R209, RZ, R209 ;  /* 0x000000d1ffd1723e */ /* 0x000fc600000010ff */
[----:B------:R-:W4:Y:S01]  /*1b910*/  LDL.LU R98, [R1+0x368] ;  /* 0x0003680001627983 */ /* 0x000f220000300800 */
[----:B------:R-:W-:-:S03]  /*1b920*/  F2FP.BF16.F32.PACK_AB R208, RZ, R208 ;  /* 0x000000d0ffd0723e */ /* 0x000fc600000010ff */
        /* <DEDUP_REMOVED lines=9> */
[----:B------:R-:W4:Y:S01]  /*1b9c0*/  LDL.LU R100, [R1+0x360] ;  /* 0x0003600001647983 */ /* 0x000f220000300800 */
[----:B------:R-:W-:-:S03]  /*1b9d0*/  FMUL R212, R212, R2 ;  /* 0x00000002d4d47220 */ /* 0x000fc60000400000 */
[----:B------:R-:W4:Y:S01]  /*1b9e0*/  LDL.LU R101, [R1+0x35c] ;  /* 0x00035c0001657983 */ /* 0x000f220000300800 */
[----:B------:R-:W-:-:S03]  /*1b9f0*/  F2FP.BF16.F32.PACK_AB R210, RZ, R210 ;  /* 0x000000d2ffd2723e */ /* 0x000fc600000010ff */
[----:B------:R-:W4:Y:S01]  /*1ba00*/  LDL.LU R102, [R1+0x358] ;  /* 0x0003580001667983 */ /* 0x000f220000300800 */
[----:B------:R-:W-:-:S03]  /*1ba10*/  F2FP.BF16.F32.PACK_AB R211, RZ, R211 ;  /* 0x000000d3ffd3723e */ /* 0x000fc600000010ff */
[----:B------:R-:W4:Y:S01]  /*1ba20*/  LDL.LU R103, [R1+0x354] ;  /* 0x0003540001677983 */ /* 0x000f220000300800 */
[----:B------:R-:W-:-:S03]  /*1ba30*/  F2FP.BF16.F32.PACK_AB R212, RZ, R212 ;  /* 0x000000d4ffd4723e */ /* 0x000fc600000010ff */
[----:B------:R-:W-:Y:S01]  /*1ba40*/  @P6 STG.E.U16 desc[UR36][R6.64+0x160], R210 ;  /* 0x000160d206006986 */ /* 0x000fe2000c101524 */
[----:B------:R-:W-:-:S03]  /*1ba50*/  ISETP.GT.AND P3, PT, R0, 0xb9, P3 ;  /* 0x000000b90000780c */ /* 0x000fc60001f64270 */
[----:B------:R-:W-:Y:S01]  /*1ba60*/  @P5 STG.E.U16 desc[UR36][R10.64+0x162], R211 ;  /* 0x000162d30a005986 */ /* 0x000fe2000c101524 */
[----:B------:R-:W-:-:S03]  /*1ba70*/  FMUL R213, R213, R2 ;  /* 0x00000002d5d57220 */ /* 0x000fc60000400000 */
[----:B------:R-:W-:Y:S01]  /*1ba80*/  @P4 STG.E.U16 desc[UR36][R8.64+0x170], R212 ;  /* 0x000170d408004986 */ /* 0x000fe2000c101524 */
[----:B------:R-:W-:Y:S02]  /*1ba90*/  ISETP.GT.AND P4, PT, R0, 0xb8, P2 ;  /* 0x000000b80000780c */ /* 0x000fe40001784270 */
[C---:B------:R-:W-:Y:S01]  /*1baa0*/  ISETP.GT.AND P0, PT, R3.reuse, 0x180, PT ;  /* 0x000001800300780c */ /* 0x040fe20003f04270 */
[----:B------:R-:W4:Y:S01]  /*1bab0*/  LDL.LU R104, [R1+0x350] ;  /* 0x0003500001687983 */ /* 0x000f220000300800 */
[----:B------:R-:W-:-:S03]  /*1bac0*/  ISETP.GT.AND P1, PT, R3, 0x188, PT ;  /* 0x000001880300780c */ /* 0x000fc60003f24270 */
[----:B------:R-:W4:Y:S01]  /*1bad0*/  LDL.LU R105, [R1+0x34c] ;  /* 0x00034c0001697983 */ /* 0x000f220000300800 */
[----:B------:R-:W-:Y:S01]  /*1bae0*/  ISETP.GT.AND P2, PT, R0, 0xb9, P2 ;  /* 0x000000b90000780c */ /* 0x000fe20001744270 */
[----:B------:R-:W-:Y:S02]  /*1baf0*/  IMAD.U32 R3, RZ, RZ, UR8 ;  /* 0x00000008ff037e24 */ /* 0x000fe4000f8e00ff */
[----:B------:R-:W4:Y:S01]  /*1bb00*/  LDL.LU R106, [R1+0x348] ;  /* 0x00034800016a7983 */ /* 0x000f220000300800 */
[----:B------:R-:W-:Y:S01]  /*1bb10*/  F2FP.BF16.F32.PACK_AB R213, RZ, R213 ;  /* 0x000000d5ffd5723e */ /* 0x000fe200000010ff */
[-C--:B------:R-:W-:Y:S01]  /*1bb20*/  FMUL R214, R214, R2.reuse ;  /* 0x00000002d6d67220 */ /* 0x080fe20000400000 */
[----:B------:R-:W-:Y:S01]  /*1bb30*/  ISETP.GT.AND P5, PT, R0, RZ, P0 ;  /* 0x000000ff0000720c */ /* 0x000fe200007a4270 */
[----:B------:R-:W4:Y:S01]  /*1bb40*/  LDL.LU R107, [R1+0x344] ;  /* 0x00034400016b7983 */ /* 0x000f220000300800 */
[-C--:B------:R-:W-:Y:S01]  /*1bb50*/  FMUL R215, R215, R2.reuse ;  /* 0x00000002d7d77220 */ /* 0x080fe20000400000 */
[----:B------:R-:W-:Y:S01]  /*1bb60*/  UIMAD UR11, UR9, 0x300, URZ ;  /* 0x00000300090b78a4 */ /* 0x000fe2000f8e023f */
[----:B------:R-:W-:Y:S01]  /*1bb70*/  FMUL R24, R24, R2 ;  /* 0x0000000218187220 */ /* 0x000fe20000400000 */
[----:B------:R-:W-:Y:S01]  /*1bb80*/  IMAD.WIDE.U32 R4, R3, 0x300, R4 ;  /* 0x0000030003047825 */ /* 0x000fe200078e0004 */
[----:B------:R0:W-:Y:S01]  /*1bb90*/  @P3 STG.E.U16 desc[UR36][R8.64+0x172], R213 ;  /* 0x000172d508003986 */ /* 0x0001e2000c101524 */
[----:B------:R-:W-:-:S02]  /*1bba0*/  F2FP.BF16.F32.PACK_AB R214, RZ, R214 ;  /* 0x000000d6ffd6723e */ /* 0x000fc400000010ff */
[----:B------:R-:W-:Y:S01]  /*1bbb0*/  F2FP.BF16.F32.PACK_AB R215, RZ, R215 ;  /* 0x000000d7ffd7723e */ /* 0x000fe200000010ff */
[----:B------:R-:W-:Y:S01]  /*1bbc0*/  VIADD R5, R5, UR11 ;  /* 0x0000000b05057c36 */ /* 0x000fe20008000000 */
[----:B------:R-:W-:Y:S01]  /*1bbd0*/  F2FP.BF16.F32.PACK_AB R24, RZ, R24 ;  /* 0x00000018ff18723e */ /* 0x000fe200000010ff */
[----:B------:R-:W4:Y:S01]  /*1bbe0*/  LDL.LU R108, [R1+0x340] ;  /* 0x00034000016c7983 */ /* 0x000f220000300800 */
[----:B0-----:R-:W-:-:S03]  /*1bbf0*/  @P4 IMAD.MOV.U32 R8, RZ, RZ, R6 ;  /* 0x000000ffff084224 */ /* 0x001fc600078e0006 */
[----:B------:R-:W4:Y:S01]  /*1bc00*/  LDL.LU R109, [R1+0x33c] ;  /* 0x00033c00016d7983 */ /* 0x000f220000300800 */
[----:B------:R-:W-:Y:S01]  /*1bc10*/  @P4 IMAD.MOV.U32 R9, RZ, RZ, R7 ;  /* 0x000000ffff094224 */ /* 0x000fe200078e0007 */
[C---:B------:R-:W-:Y:S02]  /*1bc20*/  ISETP.GT.AND P3, PT, R0.reuse, 0x1, P0 ;  /* 0x000000010000780c */ /* 0x040fe40000764270 */
[----:B------:R-:W4:Y:S04]  /*1bc30*/  LDL.LU R110, [R1+0x338] ;  /* 0x00033800016e7983 */ /* 0x000f280000300800 */
[----:B------:R0:W-:Y:S01]  /*1bc40*/  @P4 STG.E.U16 desc[UR36][R8.64+0x170], R214 ;  /* 0x000170d608004986 */ /* 0x0001e2000c101524 */
[----:B------:R-:W-:-:S03]  /*1bc50*/  ISETP.GT.AND P4, PT, R0, 0x1, P1 ;  /* 0x000000010000780c */ /* 0x000fc60000f84270 */
[----:B------:R1:W-:Y:S01]  /*1bc60*/  @P2 STG.E.U16 desc[UR36][R10.64+0x172], R215 ;  /* 0x000172d70a002986 */ /* 0x0003e2000c101524 */
[----:B------:R-:W-:-:S03]  /*1bc70*/  FMUL R25, R25, R2 ;  /* 0x0000000219197220 */ /* 0x000fc60000400000 */
[----:B------:R-:W-:Y:S01]  /*1bc80*/  @P5 STG.E.U16 desc[UR36][R4.64], R24 ;  /* 0x0000001804005986 */ /* 0x000fe2000c101524 */
[----:B------:R-:W-:-:S03]  /*1bc90*/  ISETP.GT.AND P5, PT, R0, RZ, P1 ;  /* 0x000000ff0000720c */ /* 0x000fc60000fa4270 */
[----:B------:R-:W4:Y:S01]  /*1bca0*/  LDL.LU R111, [R1+0x334] ;  /* 0x00033400016f7983 */ /* 0x000f220000300800 */
[-C--:B------:R-:W-:Y:S01]  /*1bcb0*/  FMUL R26, R26, R2.reuse ;  /* 0x000000021a1a7220 */ /* 0x080fe20000400000 */
[----:B------:R-:W-:Y:S01]  /*1bcc0*/  FMUL R27, R27, R2 ;  /* 0x000000021b1b7220 */ /* 0x000fe20000400000 */
[----:B------:R-:W-:Y:S01]  /*1bcd0*/  IADD3 R6, P6, R4, UR5, RZ ;  /* 0x0000000504067c10 */ /* 0x000fe2000ffde0ff */
[----:B------:R-:W4:Y:S01]  /*1bce0*/  LDL.LU R112, [R1+0x330] ;  /* 0x0003300001707983 */ /* 0x000f220000300800 */
[----:B------:R-:W-:Y:S02]  /*1bcf0*/  F2FP.BF16.F32.PACK_AB R25, RZ, R25 ;  /* 0x00000019ff19723e */ /* 0x000fe400000010ff */
[----:B------:R-:W-:Y:S01]  /*1bd00*/  F2FP.BF16.F32.PACK_AB R26, RZ, R26 ;  /* 0x0000001aff1a723e */ /* 0x000fe200000010ff */
[----:B------:R-:W4:Y:S01]  /*1bd10*/  LDL.LU R113, [R1+0x32c] ;  /* 0x00032c0001717983 */ /* 0x000f220000300800 */
[----:B------:R-:W-:Y:S02]  /*1bd20*/  IADD3.X R7, R5, UR4, RZ, P6, !PT ;  /* 0x0000000405077c10 */ /* 0x000fe4000b7fe4ff */
[----:B------:R-:W-:Y:S01]  /*1bd30*/  F2FP.BF16.F32.PACK_AB R27, RZ, R27 ;  /* 0x0000001bff1b723e */ /* 0x000fe200000010ff */
[----:B------:R-:W-:Y:S01]  /*1bd40*/  @P3 STG.E.U16 desc[UR36][R4.64+0x2], R25 ;  /* 0x0000021904003986 */ /* 0x000fe2000c101524 */
[----:B------:R-:W-:-:S02]  /*1bd50*/  ISETP.GT.AND P2, PT, R0, 0x8, P0 ;  /* 0x000000080000780c */ /* 0x000fc40000744270 */
[----:B------:R-:W-:Y:S01]  /*1bd60*/  ISETP.GT.AND P3, PT, R0, 0x9, P0 ;  /* 0x000000090000780c */ /* 0x000fe20000764270 */
[----:B------:R-:W-:Y:S01]  /*1bd70*/  @P5 STG.E.U16 desc[UR36][R6.64], R26 ;  /* 0x0000001a06005986 */ /* 0x000fe2000c101524 */
[-C--:B------:R-:W-:Y:S01]  /*1bd80*/  FMUL R28, R28, R2.reuse ;  /* 0x000000021c1c7220 */ /* 0x080fe20000400000 */
[C---:B------:R-:W-:Y:S02]  /*1bd90*/  ISETP.GT.AND P5, PT, R0.reuse, 0x9, P1 ;  /* 0x000000090000780c */ /* 0x040fe40000fa4270 */
[----:B------:R-:W-:Y:S01]  /*1bda0*/  @P4 STG.E.U16 desc[UR36][R6.64+0x2], R27 ;  /* 0x0000021b06004986 */ /* 0x000fe2000c101524 */
[----:B------:R-:W-:Y:S01]  /*1bdb0*/  ISETP.GT.AND P4, PT, R0, 0x8, P1 ;  /* 0x000000080000780c */ /* 0x000fe20000f84270 */
[-C--:B------:R-:W-:Y:S01]  /*1bdc0*/  FMUL R29, R29, R2.reuse ;  /* 0x000000021d1d7220 */ /* 0x080fe20000400000 */
        /* <DEDUP_REMOVED lines=14> */
[----:B------:R-:W-:Y:S01]  /*1beb0*/  ISETP.GT.AND P4, PT, R0, 0x10, P1 ;  /* 0x000000100000780c */ /* 0x000fe20000f84270 */
[-C--:B------:R-:W-:Y:S02]  /*1bec0*/  FMUL R33, R33, R2.reuse ;  /* 0x0000000221217220 */ /* 0x080fe40000400000 */
[----:B------:R-:W4:Y:S01]  /*1bed0*/  LDL.LU R116, [R1+0x320] ;  /* 0x0003200001747983 */ /* 0x000f220000300800 */
[----:B------:R-:W-:-:S03]  /*1bee0*/  FMUL R34, R34, R2 ;  /* 0x0000000222227220 */ /* 0x000fc60000400000 */
[----:B------:R-:W-:Y:S01]  /*1bef0*/  @P5 STG.E.U16 desc[UR36][R6.64+0x12], R31 ;  /* 0x0000121f06005986 */ /* 0x000fe2000c101524 */
[----:B------:R-:W-:-:S03]  /*1bf00*/  ISETP.GT.AND P5, PT, R0, 0x11, P1 ;  /* 0x000000110000780c */ /* 0x000fc60000fa4270 */
[----:B------:R-:W4:Y:S01]  /*1bf10*/  LDL.LU R117, [R1+0x31c] ;  /* 0x00031c0001757983 */ /* 0x000f220000300800 */
[----:B------:R-:W-:-:S03]  /*1bf20*/  FMUL R35, R35, R2 ;  /* 0x0000000223237220 */ /* 0x000fc60000400000 */
[----:B------:R-:W4:Y:S01]  /*1bf30*/  LDL.LU R118, [R1+0x318] ;  /* 0x0003180001767983 */ /* 0x000f220000300800 */
[----:B------:R-:W-:-:S03]  /*1bf40*/  F2FP.BF16.F32.PACK_AB R32, RZ, R32 ;  /* 0x00000020ff20723e */ /* 0x000fc600000010ff */
[----:B------:R-:W4:Y:S01]  /*1bf50*/  LDL.LU R119, [R1+0x314] ;  /* 0x0003140001777983 */ /* 0x000f220000300800 */
[----:B------:R-:W-:Y:S02]  /*1bf60*/  F2FP.BF16.F32.PACK_AB R33, RZ, R33 ;  /* 0x00000021ff21723e */ /* 0x000fe400000010ff */
        /* <DEDUP_REMOVED lines=31> */
[----:B------:R0:W5:Y:S01]  /*1c160*/  LDL.LU R17, [R1+0x310] ;  /* 0x0003100001117983 */ /* 0x0001620000300800 */
[----:B------:R-:W-:Y:S02]  /*1c170*/  F2FP.BF16.F32.PACK_AB R41, RZ, R41 ;  /* 0x00000029ff29723e */ /* 0x000fe400000010ff */
[----:B------:R-:W-:Y:S01]  /*1c180*/  F2FP.BF16.F32.PACK_AB R42, RZ, R42 ;  /* 0x0000002aff2a723e */ /* 0x000fe200000010ff */
[----:B------:R0:W5:Y:S01]  /*1c190*/  LDL.LU R16, [R1+0x30c] ;  /* 0x00030c0001107983 */ /* 0x0001620000300800 */
[----:B------:R-:W-:-:S03]  /*1c1a0*/  F2FP.BF16.F32.PACK_AB R43, RZ, R43 ;  /* 0x0000002bff2b723e */ /* 0x000fc600000010ff */
        /* <DEDUP_REMOVED lines=12> */
[----:B------:R-:W-:-:S02]  /*1c270*/  F2FP.BF16.F32.PACK_AB R44, RZ, R44 ;  /* 0x0000002cff2c723e */ /* 0x000fc400000010ff */
        /* <DEDUP_REMOVED lines=246> */
[----:B------:R-:W-:-:S03]  /*1d1e0*/  ISETP.GT.AND P3, PT, R0, 0xa9, P0 ;  /* 0x000000a90000780c */ /* 0x000fc60000764270 */
[----:B------:R-:W-:Y:S01]  /*1d1f0*/  @P4 STG.E.U16 desc[UR36][R6.64+0x140], R106 ;  /* 0x0001406a06004986 */ /* 0x000fe2000c101524 */
[-C--:B------:R-:W-:Y:S01]  /*1d200*/  FMUL R108, R108, R2.reuse ;  /* 0x000000026c6c7220 */ /* 0x080fe20000400000 */
[C---:B------:R-:W-:Y:S02]  /*1d210*/  ISETP.GT.AND P6, PT, R0.reuse, 0xa9, P1 ;  /* 0x000000a90000780c */ /* 0x040fe40000fc4270 */
[----:B------:R-:W-:Y:S01]  /*1d220*/  @P5 STG.E.U16 desc[UR36][R6.64+0x142], R107 ;  /* 0x0001426b06005986 */ /* 0x000fe2000c101524 */
[----:B------:R-:W-:Y:S01]  /*1d230*/  ISETP.GT.AND P5, PT, R0, 0xa8, P1 ;  /* 0x000000a80000780c */ /* 0x000fe20000fa4270 */
[-C--:B------:R-:W-:Y:S01]  /*1d240*/  FMUL R109, R109, R2.reuse ;  /* 0x000000026d6d7220 */ /* 0x080fe20000400000 */
[-C--:B------:R-:W-:Y:S01]  /*1d250*/  FMUL R110, R110, R2.reuse ;  /* 0x000000026e6e7220 */ /* 0x080fe20000400000 */
[----:B------:R-:W-:Y:S01]  /*1d260*/  FMUL R111, R111, R2 ;  /* 0x000000026f6f7220 */ /* 0x000fe20000400000 */
[----:B------:R-:W-:Y:S02]  /*1d270*/  F2FP.BF16.F32.PACK_AB R108, RZ, R108 ;  /* 0x0000006cff6c723e */ /* 0x000fe400000010ff */
[----:B------:R-:W-:-:S02]  /*1d280*/  F2FP.BF16.F32.PACK_AB R109, RZ, R109 ;  /* 0x0000006dff6d723e */ /* 0x000fc400000010ff */
[----:B------:R-:W-:Y:S02]  /*1d290*/  F2FP.BF16.F32.PACK_AB R110, RZ, R110 ;  /* 0x0000006eff6e723e */ /* 0x000fe400000010ff */
[----:B------:R-:W-:Y:S01]  /*1d2a0*/  F2FP.BF16.F32.PACK_AB R111, RZ, R111 ;  /* 0x0000006fff6f723e */ /* 0x000fe200000010ff */
[----:B------:R-:W-:Y:S01]  /*1d2b0*/  @P2 STG.E.U16 desc[UR36][R4.64+0x150], R108 ;  /* 0x0001506c04002986 */ /* 0x000fe2000c101524 */
[C---:B------:R-:W-:Y:S02]  /*1d2c0*/  ISETP.GT.AND P4, PT, R0.reuse, 0xb0, P0 ;  /* 0x000000b00000780c */ /* 0x040fe40000784270 */
[C---:B------:R-:W-:Y:S01]  /*1d2d0*/  ISETP.GT.AND P2, PT, R0.reuse, 0xb1, P0 ;  /* 0x000000b10000780c */ /* 0x040fe20000744270 */
[----:B------:R-:W-:Y:S01]  /*1d2e0*/  @P3 STG.E.U16 desc[UR36][R4.64+0x152], R109 ;  /* 0x0001526d04003986 */ /* 0x000fe2000c101524 */
[C---:B------:R-:W-:Y:S02]  /*1d2f0*/  ISETP.GT.AND P3, PT, R0.reuse, 0xb8, P0 ;  /* 0x000000b80000780c */ /* 0x040fe40000764270 */
[----:B------:R-:W-:Y:S01]  /*1d300*/  ISETP.GT.AND P0, PT, R0, 0xb9, P0 ;  /* 0x000000b90000780c */ /* 0x000fe20000704270 */
[----:B------:R-:W-:Y:S01]  /*1d310*/  @P5 STG.E.U16 desc[UR36][R6.64+0x150], R110 ;  /* 0x0001506e06005986 */ /* 0x000fe2000c101524 */
[----:B------:R-:W-:-:S03]  /*1d320*/  FMUL R112, R112, R2 ;  /* 0x0000000270707220 */ /* 0x000fc60000400000 */
[----:B------:R-:W-:Y:S01]  /*1d330*/  @P6 STG.E.U16 desc[UR36][R6.64+0x152], R111 ;  /* 0x0001526f06006986 */ /* 0x000fe2000c101524 */
[C---:B------:R-:W-:Y:S01]  /*1d340*/  ISETP.GT.AND P6, PT, R0.reuse, 0xb0, P1 ;  /* 0x000000b00000780c */ /* 0x040fe20000fc4270 */
[----:B------:R-:W-:Y:S01]  /*1d350*/  FMUL R113, R113, R2 ;  /* 0x0000000271717220 */ /* 0x000fe20000400000 */
[----:B------:R-:W-:Y:S02]  /*1d360*/  F2FP.BF16.F32.PACK_AB R112, RZ, R112 ;  /* 0x00000070ff70723e */ /* 0x000fe400000010ff */
[----:B------:R-:W-:Y:S01]  /*1d370*/  ISETP.GT.AND P5, PT, R0, 0xb1, P1 ;  /* 0x000000b10000780c */ /* 0x000fe20000fa4270 */
[----:B------:R-:W-:Y:S01]  /*1d380*/  FMUL R114, R114, R2 ;  /* 0x0000000272727220 */ /* 0x000fe20000400000 */
[----:B------:R-:W-:Y:S01]  /*1d390*/  F2FP.BF16.F32.PACK_AB R113, RZ, R113 ;  /* 0x00000071ff71723e */ /* 0x000fe200000010ff */
[----:B------:R-:W-:Y:S01]  /*1d3a0*/  @P4 STG.E.U16 desc[UR36][R4.64+0x160], R112 ;  /* 0x0001607004004986 */ /* 0x000fe2000c101524 */
[----:B------:R-:W-:Y:S01]  /*1d3b0*/  ISETP.GT.AND P4, PT, R0, 0xb8, P1 ;  /* 0x000000b80000780c */ /* 0x000fe20000f84270 */
[--C-:B0-----:R-:W-:Y:S01]  /*1d3c0*/  @P3 IMAD.MOV.U32 R8, RZ, RZ, R4.reuse ;  /* 0x000000ffff083224 */ /* 0x101fe200078e0004 */
[----:B------:R-:W-:Y:S01]  /*1d3d0*/  F2FP.BF16.F32.PACK_AB R114, RZ, R114 ;  /* 0x00000072ff72723e */ /* 0x000fe200000010ff */
[----:B------:R-:W-:Y:S01]  /*1d3e0*/  @P3 IMAD.MOV.U32 R9, RZ, RZ, R5 ;  /* 0x000000ffff093224 */ /* 0x000fe200078e0005 */
[----:B------:R0:W-:Y:S01]  /*1d3f0*/  @P2 STG.E.U16 desc[UR36][R4.64+0x162], R113 ;  /* 0x0001627104002986 */ /* 0x0001e2000c101524 */
[----:B-1----:R-:W-:-:S02]  /*1d400*/  @P0 IMAD.MOV.U32 R10, RZ, RZ, R4 ;  /* 0x000000ffff0a0224 */ /* 0x002fc400078e0004 */
[----:B------:R-:W-:Y:S02]  /*1d410*/  @P0 IMAD.MOV.U32 R11, RZ, RZ, R5 ;  /* 0x000000ffff0b0224 */ /* 0x000fe400078e0005 */
[-C--:B------:R-:W-:Y:S01]  /*1d420*/  FMUL R115, R115, R2.reuse ;  /* 0x0000000273737220 */ /* 0x080fe20000400000 */
[-C--:B------:R-:W-:Y:S01]  /*1d430*/  FMUL R116, R116, R2.reuse ;  /* 0x0000000274747220 */ /* 0x080fe20000400000 */
[----:B------:R-:W-:Y:S01]  /*1d440*/  ISETP.GT.AND P1, PT, R0, 0xb9, P1 ;  /* 0x000000b90000780c */ /* 0x000fe20000f24270 */
[----:B0-----:R-:W-:Y:S02]  /*1d450*/  @P6 IMAD.MOV.U32 R4, RZ, RZ, R6 ;  /* 0x000000ffff046224 */ /* 0x001fe400078e0006 */
[----:B------:R-:W-:Y:S02]  /*1d460*/  @P6 IMAD.MOV.U32 R5, RZ, RZ, R7 ;  /* 0x000000ffff056224 */ /* 0x000fe400078e0007 */
[-C--:B------:R-:W-:Y:S01]  /*1d470*/  FMUL R117, R117, R2.reuse ;  /* 0x0000000275757220 */ /* 0x080fe20000400000 */
[----:B------:R-:W-:Y:S01]  /*1d480*/  F2FP.BF16.F32.PACK_AB R115, RZ, R115 ;  /* 0x00000073ff73723e */ /* 0x000fe200000010ff */
[-C--:B------:R-:W-:Y:S01]  /*1d490*/  FMUL R118, R118, R2.reuse ;  /* 0x0000000276767220 */ /* 0x080fe20000400000 */
[----:B------:R0:W-:Y:S01]  /*1d4a0*/  @P6 STG.E.U16 desc[UR36][R4.64+0x160], R114 ;  /* 0x0001607204006986 */ /* 0x0001e2000c101524 */
[----:B------:R-:W-:Y:S01]  /*1d4b0*/  FMUL R119, R119, R2 ;  /* 0x0000000277777220 */ /* 0x000fe20000400000 */
[----:B------:R-:W-:-:S02]  /*1d4c0*/  F2FP.BF16.F32.PACK_AB R116, RZ, R116 ;  /* 0x00000074ff74723e */ /* 0x000fc400000010ff */
[----:B------:R-:W-:Y:S02]  /*1d4d0*/  F2FP.BF16.F32.PACK_AB R117, RZ, R117 ;  /* 0x00000075ff75723e */ /* 0x000fe400000010ff */
[----:B------:R-:W-:Y:S01]  /*1d4e0*/  F2FP.BF16.F32.PACK_AB R118, RZ, R118 ;  /* 0x00000076ff76723e */ /* 0x000fe200000010ff */
[----:B0-----:R-:W-:Y:S02]  /*1d4f0*/  @P5 IMAD.MOV.U32 R4, RZ, RZ, R6 ;  /* 0x000000ffff045224 */ /* 0x001fe400078e0006 */
[----:B------:R-:W-:Y:S01]  /*1d500*/  @P5 IMAD.MOV.U32 R5, RZ, RZ, R7 ;  /* 0x000000ffff055224 */ /* 0x000fe200078e0007 */
[----:B------:R-:W-:-:S04]  /*1d510*/  F2FP.BF16.F32.PACK_AB R119, RZ, R119 ;  /* 0x00000077ff77723e */ /* 0x000fc800000010ff */
[----:B------:R0:W-:Y:S04]  /*1d520*/  @P5 STG.E.U16 desc[UR36][R4.64+0x162], R115 ;  /* 0x0001627304005986 */ /* 0x0001e8000c101524 */
[----:B------:R4:W-:Y:S04]  /*1d530*/  @P3 STG.E.U16 desc[UR36][R8.64+0x170], R116 ;  /* 0x0001707408003986 */ /* 0x0009e8000c101524 */
[----:B------:R4:W-:Y:S01]  /*1d540*/  @P0 STG.E.U16 desc[UR36][R10.64+0x172], R117 ;  /* 0x000172750a000986 */ /* 0x0009e2000c101524 */
[----:B0-----:R-:W-:Y:S02]  /*1d550*/  @P4 IMAD.MOV.U32 R4, RZ, RZ, R6 ;  /* 0x000000ffff044224 */ /* 0x001fe400078e0006 */
[----:B------:R-:W-:-:S05]  /*1d560*/  @P4 IMAD.MOV.U32 R5, RZ, RZ, R7 ;  /* 0x000000ffff054224 */ /* 0x000fca00078e0007 */
[----:B------:R4:W-:Y:S04]  /*1d570*/  @P4 STG.E.U16 desc[UR36][R4.64+0x170], R118 ;  /* 0x0001707604004986 */ /* 0x0009e8000c101524 */
[----:B------:R4:W-:Y:S02]  /*1d580*/  @P1 STG.E.U16 desc[UR36][R6.64+0x172], R119 ;  /* 0x0001727706001986 */ /* 0x0009e4000c101524 */
.L_x_793:
[----:B------:R-:W-:Y:S05]  /*1d590*/  BSYNC B0 ;  /* 0x0000000000007941 */ /* 0x000fea0003800000 */
.L_x_33:
[----:B0---4-:R-:W4:Y:S04]  /*1d5a0*/  LDL.LU R5, [R1+0x304] ;  /* 0x0003040001057983 */ /* 0x011f280000300800 */
[----:B------:R-:W4:Y:S01]  /*1d5b0*/  LDL.LU R4, [R1+0x308] ;  /* 0x0003080001047983 */ /* 0x000f220000300800 */
[----:B------:R-:W-:Y:S01]  /*1d5c0*/  ULDC UR4, c[0x0][0xc] ;  /* 0x0000030000047ab9 */ /* 0x000fe20000000800 */
[----:B------:R-:W-:Y:S01]  /*1d5d0*/  ULDC UR5, c[0x0][0x10] ;  /* 0x0000040000057ab9 */ /* 0x000fe20000000800 */
[----:B------:R-:W4:Y:S01]  /*1d5e0*/  LDC R3, c[0x0][0x14] ;  /* 0x00000500ff037b82 */ /* 0x000f220000000800 */
[----:B------:R-:W-:Y:S01]  /*1d5f0*/  UIMAD.WIDE.U32 UR4, UR4, UR5, URZ ;  /* 0x00000005040472a5 */ /* 0x000fe2000f8e003f */
[----:B---3--:R-:W-:Y:S01]  /*1d600*/  PRMT R0, RZ, 0x7610, R0 ;  /* 0x00007610ff007816 */ /* 0x008fe20000000000 */
[----:B------:R-:W-:Y:S01]  /*1d610*/  UMOV UR42, 0xffffffff ;  /* 0xffffffff002a7882 */ /* 0x000fe20000000000 */
[----:B------:R-:W-:-:S03]  /*1d620*/  UMOV UR43, 0xffffffff ;  /* 0xffffffff002b7882 */ /* 0x000fc60000000000 */
[----:B----4-:R-:W-:-:S04]  /*1d630*/  IMAD.WIDE.U32 R4, R3, UR4, R4 ;  /* 0x0000000403047c25 */ /* 0x010fc8000f8e0004 */
[----:B------:R-:W-:Y:S01]  /*1d640*/  IMAD R3, R3, UR5, RZ ;  /* 0x0000000503037c24 */ /* 0x000fe2000f8e02ff */
[----:B------:R-:W-:Y:S01]  /*1d650*/  ULDC.64 UR4, c[0x0][0x650] ;  /* 0x0001940000047ab9 */ /* 0x000fe20000000a00 */
[----:B------:R-:W-:Y:S01]  /*1d660*/  IMAD.MOV.U32 R7, RZ, RZ, R4 ;  /* 0x000000ffff077224 */ /* 0x000fe200078e0004 */
[----:B------:R-:W-:Y:S01]  /*1d670*/  ISETP.GE.U32.AND P0, PT, R4, UR4, PT ;  /* 0x0000000404007c0c */ /* 0x000fe2000bf06070 */
[----:B------:R-:W-:-:S05]  /*1d680*/  IMAD.IADD R6, R5, 0x1, R3 ;  /* 0x0000000105067824 */ /* 0x000fca00078e0203 */
[----:B------:R0:W-:Y:S01]  /*1d690*/  STL [R1+0x304], R6 ;  /* 0x0003040601007387 */ /* 0x0001e20000100800 */
[----:B------:R-:W-:-:S03]  /*1d6a0*/  ISETP.GE.U32.AND.EX P0, PT, R6, UR5, PT, P0 ;  /* 0x0000000506007c0c */ /* 0x000fc6000bf06100 */
[----:B------:R0:W-:Y:S10]  /*1d6b0*/  STL [R1+0x308], R7 ;  /* 0x0003080701007387 */ /* 0x0001f40000100800 */
[----:B0-----:R-:W-:Y:S05]  /*1d6c0*/  @P0 BRA `(.L_x_794) ;  /* 0x0000000400880947 */ /* 0x001fea0003800000 */
[----:B------:R-:W0:Y:S01]  /*1d6d0*/  S2UR UR6, SR_CTAID.X ;  /* 0x00000000000679c3 */ /* 0x000e220000002500 */
[----:B------:R-:W-:Y:S01]  /*1d6e0*/  ULDC.64 UR12, c[0x0][0x628] ;  /* 0x00018a00000c7ab9 */ /* 0x000fe20000000a00 */
[----:B------:R-:W-:Y:S01]  /*1d6f0*/  ULDC UR4, c[0x0][0x150] ;  /* 0x0000540000047ab9 */ /* 0x000fe20000000800 */
[----:B------:R-:W-:Y:S01]  /*1d700*/  ISETP.NE.U32.AND P0, PT, RZ, UR12, PT ;  /* 0x0000000cff007c0c */ /* 0x000fe2000bf05070 */
[----:B------:R-:W-:Y:S01]  /*1d710*/  ULDC UR15, c[0x0][0x630] ;  /* 0x00018c00000f7ab9 */ /* 0x000fe20000000800 */
[C---:B------:R-:W-:Y:S01]  /*1d720*/  R2UR UR16, R7.reuse ;  /* 0x00000000071072ca */ /* 0x040fe200000e0000 */
[----:B------:R-:W-:Y:S01]  /*1d730*/  ULDC UR19, c[0x0][0x154] ;  /* 0x0000550000137ab9 */ /* 0x000fe20000000800 */
[----:B------:R-:W-:Y:S01]  /*1d740*/  ISETP.NE.AND.EX P0, PT, RZ, UR13, PT, P0 ;  /* 0x0000000dff007c0c */ /* 0x000fe2000bf05300 */
[----:B------:R-:W3:Y:S01]  /*1d750*/  S2UR UR18, SR_CTAID.Y ;  /* 0x00000000001279c3 */ /* 0x000ee20000002600 */
[----:B------:R-:W-:Y:S02]  /*1d760*/  R2UR UR17, R6 ;  /* 0x00000000061172ca */ /* 0x000fe400000e0000 */
[----:B------:R-:W-:-:S02]  /*1d770*/  R2UR UR10, R7 ;  /* 0x00000000070a72ca */ /* 0x000fc400000e0000 */
[----:B------:R-:W-:Y:S02]  /*1d780*/  R2UR UR11, R6 ;  /* 0x00000000060b72ca */ /* 0x000fe400000e0000 */
[----:B0-----:R-:W-:-:S05]  /*1d790*/  I2FP.F32.U32 R0, UR6 ;  /* 0x0000000600007c45 */ /* 0x001fca0008201000 */
[----:B------:R-:W-:-:S04]  /*1d7a0*/  FMUL R0, R0, UR4 ;  /* 0x0000000400007c20 */ /* 0x000fc80008400000 */
[----:B------:R0:W4:Y:S01]  /*1d7b0*/  F2I.U32.TRUNC.NTZ R3, R0 ;  /* 0x0000000000037305 */ /* 0x000122000020f000 */
[----:B---3--:R-:W-:Y:S05]  /*1d7c0*/  @!P0 BRA `(.L_x_795) ;  /* 0x0000000000308947 */ /* 0x008fea0003800000 */
        /* <DEDUP_REMOVED lines=12> */
.L_x_795:
[----:B------:R-:W-:Y:S01]  /*1d890*/  USHF.R.U64 UR43, UR10, UR15, UR11 ;  /* 0x0000000f0a2b7299 */ /* 0x000fe2000800120b */
[----:B0-----:R-:W-:Y:S01]  /*1d8a0*/  I2FP.F32.U32 R0, UR18 ;  /* 0x0000001200007c45 */ /* 0x001fe20008201000 */
[----:B------:R-:W-:Y:S02]  /*1d8b0*/  USHF.R.U32.HI UR4, URZ, UR15, UR11 ;  /* 0x0000000f3f047299 */ /* 0x000fe4000801160b */
[----:B------:R-:W-:Y:S02]  /*1d8c0*/  UIADD3 UR10, UP0, URZ, -UR43, URZ ;  /* 0x8000002b3f0a7290 */ /* 0x000fe4000ff1e03f */
[----:B------:R-:W-:Y:S01]  /*1d8d0*/  FMUL R0, R0, UR19 ;  /* 0x0000001300007c20 */ /* 0x000fe20008400000 */
[----:B------:R-:W-:Y:S01]  /*1d8e0*/  ULDC.64 UR12, c[0x0][0x620] ;  /* 0x00018800000c7ab9 */ /* 0x000fe20000000a00 */
[----:B------:R-:W-:Y:S01]  /*1d8f0*/  UIADD3.X UR4, URZ, ~UR4, URZ, UP0, !UPT ;  /* 0x800000043f047290 */ /* 0x000fe200087fe43f */
[----:B------:R-:W-:Y:S01]  /*1d900*/  UMOV UR8, UR16 ;  /* 0x0000001000087c82 */ /* 0x000fe20008000000 */
[----:B------:R-:W-:-:S02]  /*1d910*/  UMOV UR9, UR17 ;  /* 0x0000001100097c82 */ /* 0x000fc40008000000 */
[----:B------:R-:W-:Y:S01]  /*1d920*/  UIMAD UR4, UR4, UR12, URZ ;  /* 0x0000000c040472a4 */ /* 0x000fe2000f8e023f */
[----:B------:R-:W0:Y:S01]  /*1d930*/  F2I.U32.TRUNC.NTZ R0, R0 ;  /* 0x0000000000007305 */ /* 0x000e22000020f000 */
[----:B------:R-:W-:Y:S01]  /*1d940*/  UIMAD.WIDE.U32 UR8, UR10, UR12, UR8 ;  /* 0x0000000c0a0872a5 */ /* 0x000fe2000f8e0008 */
[----:B----4-:R-:W-:Y:S01]  /*1d950*/  R2UR UR12, R3 ;  /* 0x00000000030c72ca */ /* 0x010fe200000e0000 */
[----:B------:R-:W-:Y:S01]  /*1d960*/  UIMAD UR10, UR10, UR13, UR4 ;  /* 0x0000000d0a0a72a4 */ /* 0x000fe2000f8e0204 */
[----:B------:R-:W-:Y:S01]  /*1d970*/  ULDC UR11, c[0x0][0x618] ;  /* 0x00018600000b7ab9 */ /* 0x000fe20000000800 */
[----:B------:R-:W-:Y:S02]  /*1d980*/  ULDC UR21, c[0x0][0x658] ;  /* 0x0001960000157ab9 */ /* 0x000fe40000000800 */
[----:B------:R-:W-:Y:S01]  /*1d990*/  UIADD3 UR9, UR9, UR10, URZ ;  /* 0x0000000a09097290 */ /* 0x000fe2000fffe03f */
[----:B------:R-:W-:Y:S01]  /*1d9a0*/  UMOV UR15, 0xffffffff ;  /* 0xffffffff000f7882 */ /* 0x000fe20000000000 */
[----:B------:R-:W-:Y:S01]  /*1d9b0*/  ULDC.64 UR4, c[0x0][0x640] ;  /* 0x0001900000047ab9 */ /* 0x000fe20000000a00 */
[----:B------:R-:W-:Y:S01]  /*1d9c0*/  USHF.L.U32 UR15, UR15, UR21, URZ ;  /* 0x000000150f0f7299 */ /* 0x000fe2000800063f */
[----:B------:R-:W-:Y:S01]  /*1d9d0*/  ISETP.NE.U32.AND P0, PT, RZ, UR4, PT ;  /* 0x00000004ff007c0c */ /* 0x000fe2000bf05070 */
[----:B------:R-:W-:-:S02]  /*1d9e0*/  USHF.R.U64 UR16, UR8, UR11, UR9 ;  /* 0x0000000b08107299 */ /* 0x000fc40008001209 */
[----:B------:R-:W-:Y:S01]  /*1d9f0*/  USHF.R.U32.HI UR8, URZ, UR11, UR9 ;  /* 0x0000000b3f087299 */ /* 0x000fe20008011609 */
[----:B0-----:R-:W-:Y:S01]  /*1da00*/  R2UR UR14, R0 ;  /* 0x00000000000e72ca */ /* 0x001fe200000e0000 */
[----:B------:R-:W-:Y:S01]  /*1da10*/  ULDC UR17, c[0x0][0x608] ;  /* 0x0001820000117ab9 */ /* 0x000fe20000000800 */
[----:B------:R-:W-:Y:S01]  /*1da20*/  ULOP3.LUT UR41, URZ, UR15, URZ, 0x33, !UPT ;  /* 0x0000000f3f297292 */ /* 0x000fe2000f8e333f */
[----:B------:R-:W-:Y:S01]  /*1da30*/  ISETP.NE.AND.EX P0, PT, RZ, UR5, PT, P0 ;  /* 0x00000005ff007c0c */ /* 0x000fe2000bf05300 */
[----:B------:R-:W-:Y:S02]  /*1da40*/  USHF.R.U64 UR15, UR16, UR17, UR8 ;  /* 0x00000011100f7299 */ /* 0x000fe40008001208 */
[----:B------:R-:W-:Y:S02]  /*1da50*/  USHF.R.U32.HI UR8, URZ, UR17, UR8 ;  /* 0x000000113f087299 */ /* 0x000fe40008011608 */
[----:B------:R-:W-:Y:S02]  /*1da60*/  UIADD3 UR12, -UR12, URZ, URZ ;  /* 0x0000003f0c0c7290 */ /* 0x000fe4000fffe13f */
[----:B------:R-:W-:Y:S01]  /*1da70*/  USHF.R.U64 UR17, UR15, UR21, UR8 ;  /* 0x000000150f117299 */ /* 0x000fe20008001208 */
[----:B------:R-:W-:Y:S01]  /*1da80*/  UMOV UR19, 0x1 ;  /* 0x0000000100137882 */ /* 0x000fe20000000000 */
[----:B------:R-:W-:Y:S01]  /*1da90*/  ULDC UR13, c[0x0][0x144] ;  /* 0x00005100000d7ab9 */ /* 0x000fe20000000800 */
[----:B------:R-:W-:Y:S01]  /*1daa0*/  ULDC UR7, c[0x0][0x600] ;  /* 0x0001800000077ab9 */ /* 0x000fe20000000800 */
[----:B------:R-:W-:-:S02]  /*1dab0*/  USHF.L.U32 UR24, UR19, UR21, URZ ;  /* 0x0000001513187299 */ /* 0x000fc4000800063f */
[----:B------:R-:W-:Y:S02]  /*1dac0*/  USHF.R.U32.HI UR8, URZ, UR21, UR8 ;  /* 0x000000153f087299 */ /* 0x000fe40008011608 */
[----:B------:R-:W-:Y:S02]  /*1dad0*/  UIMAD UR21, UR13, UR12, UR6 ;  /* 0x0000000c0d1572a4 */ /* 0x000fe4000f8e0206 */
[----:B------:R-:W-:Y:S02]  /*1dae0*/  UIADD3 UR20, UR7, -0x1, URZ ;  /* 0xffffffff07147890 */ /* 0x000fe4000fffe03f */
[----:B------:R-:W-:Y:S01]  /*1daf0*/  UIADD3 UR19, -UR14, URZ, URZ ;  /* 0x0000003f0e137290 */ /* 0x000fe2000fffe13f */
[----:B------:R-:W-:Y:S01]  /*1db00*/  ULDC UR25, c[0x0][0x148] ;  /* 0x0000520000197ab9 */ /* 0x000fe20000000800 */
[----:B------:R-:W-:Y:S01]  /*1db10*/  ULDC UR22, c[0x0][0x648] ;  /* 0x0001920000167ab9 */ /* 0x000fe20000000800 */
[----:B------:R-:W-:Y:S01]  /*1db20*/  ULDC UR23, c[0x0][0x638] ;  /* 0x00018e0000177ab9 */ /* 0x000fe20000000800 */
        /* <DEDUP_REMOVED lines=14> */
.L_x_796:
[----:B------:R-:W-:Y:S01]  /*1dc10*/  UISETP.NE.AND UP0, UPT, UR46, URZ, UPT ;  /* 0x0000003f2e00728c */ /* 0x000fe2000bf05270 */
[----:B------:R-:W-:Y:S01]  /*1dc20*/  IMAD.MOV.U32 R0, RZ, RZ, 0x1 ;  /* 0x00000001ff007424 */ /* 0x000fe200078e00ff */
[----:B------:R-:W-:Y:S02]  /*1dc30*/  USHF.R.U64 UR4, UR6, UR22, UR8 ;  /* 0x0000001606047299 */ /* 0x000fe40008001208 */
[----:B------:R-:W-:Y:S02]  /*1dc40*/  ULOP3.LUT UR41, UR15, UR41, URZ, 0xc0, !UPT ;  /* 0x000000290f297292 */ /* 0x000fe4000f8ec03f */
[----:B------:R-:W-:Y:S02]  /*1dc50*/  UIADD3 UR5, -UR4, URZ, URZ ;  /* 0x0000003f04057290 */ /* 0x000fe4000fffe13f */
[----:B------:R-:W-:Y:S02]  /*1dc60*/  UIMAD UR41, UR24, UR4, UR41 ;  /* 0x00000004182972a4 */ /* 0x000fe4000f8e0229 */
[----:B------:R-:W-:-:S02]  /*1dc70*/  ULOP3.LUT UR16, UR16, UR20, URZ, 0xc0, !UPT ;  /* 0x0000001410107292 */ /* 0x000fc4000f8ec03f */
[----:B------:R-:W-:Y:S02]  /*1dc80*/  @UP0 UIMAD UR21, UR25, UR19, UR18 ;  /* 0x00000013191502a4 */ /* 0x000fe4000f8e0212 */
[----:B------:R-:W-:-:S03]  /*1dc90*/  UIMAD UR4, UR5, UR23, UR17 ;  /* 0x00000017050472a4 */ /* 0x000fc6000f8e0211 */
[----:B------:R-:W-:Y:S01]  /*1dca0*/  ULDC UR5, c[0x0][0x610] ;  /* 0x0001840000057ab9 */ /* 0x000fe20000000800 */
[----:B------:R-:W-:Y:S02]  /*1dcb0*/  UIMAD UR4, UR4, UR7, UR16 ;  /* 0x00000007040472a4 */ /* 0x000fe4000f8e0210 */
[----:B------:R-:W-:-:S04]  /*1dcc0*/  UIMAD UR41, UR41, UR5, UR21 ;  /* 0x00000005292972a4 */ /* 0x000fc8000f8e0215 */
[----:B------:R-:W-:Y:S02]  /*1dcd0*/  USEL UR42, UR4, UR41, !UP0 ;  /* 0x00000029042a7287 */ /* 0x000fe4000c000000 */
[----:B------:R-:W-:-:S12]  /*1dce0*/  USEL UR41, UR41, UR4, !UP0 ;  /* 0x0000000429297287 */ /* 0x000fd8000c000000 */
.L_x_794:
[----:B------:R-:W-:-:S13]  /*1dcf0*/  LOP3.LUT P0, RZ, R0, 0xff, RZ, 0xc0, !PT ;  /* 0x000000ff00ff7812 */ /* 0x000fda000780c0ff */
[----:B------:R-:W-:Y:S05]  /*1dd00*/  @P0 BRA `(.L_x_797) ;  /* 0xfffffe3400e80947 */ /* 0x000fea000383ffff */
[----:B------:R-:W-:Y:S05]  /*1dd10*/  EXIT ;  /* 0x000000000000794d */ /* 0x000fea0003800000 */
.L_x_8:
[----:B------:R-:W2:Y:S01]  /*1dd20*/  LDL R5, [R1+0x308] ;  /* 0x0003080001057983 */ /* 0x000ea20000100800 */
[----:B------:R-:W-:-:S03]  /*1dd30*/  ULDC.64 UR4, c[0x0][0x650] ;  /* 0x0001940000047ab9 */ /* 0x000fc60000000a00 */
[----:B------:R-:W3:Y:S01]  /*1dd40*/  LDL R4, [R1+0x304] ;  /* 0x0003040001047983 */ /* 0x000ee20000100800 */
[----:B------:R-:W-:Y:S01]  /*1dd50*/  PRMT R0, RZ, 0x7610, R0 ;  /* 0x00007610ff007816 */ /* 0x000fe20000000000 */
[----:B------:R-:W-:Y:S02]  /*1dd60*/  IMAD.MOV.U32 R3, RZ, RZ, -0x1 ;  /* 0xffffffffff037424 */ /* 0x000fe400078e00ff */
[----:B------:R-:W-:Y:S02]  /*1dd70*/  IMAD.MOV.U32 R2, RZ, RZ, -0x1 ;  /* 0xffffffffff027424 */ /* 0x000fe400078e00ff */
[----:B------:R-:W-:Y:S01]  /*1dd80*/  IMAD.MOV.U32 R10, RZ, RZ, -0x1 ;  /* 0xffffffffff0a7424 */ /* 0x000fe200078e00ff */
[----:B--2---:R-:W-:-:S04]  /*1dd90*/  ISETP.GE.U32.AND P0, PT, R5, UR4, PT ;  /* 0x0000000405007c0c */ /* 0x004fc8000bf06070 */
[----:B---3--:R-:W-:-:S13]  /*1dda0*/  ISETP.GE.U32.AND.EX P0, PT, R4, UR5, PT, P0 ;  /* 0x0000000504007c0c */ /* 0x008fda000bf06100 */
        /* <DEDUP_REMOVED lines=21> */
.L_x_799:
[----:B------:R-:W-:Y:S01]  /*1df00*/  USHF.R.U64 UR4, UR14, UR19, UR15 ;  /* 0x000000130e047299 */ /* 0x000fe2000800120f */
[----:B------:R-:W-:Y:S01]  /*1df10*/  R2UR UR7, R4 ;  /* 0x00000000040772ca */ /* 0x000fe200000e0000 */
[----:B------:R-:W-:Y:S02]  /*1df20*/  USHF.R.U32.HI UR5, URZ, UR19, UR15 ;  /* 0x000000133f057299 */ /* 0x000fe4000801160f */
[----:B------:R-:W-:Y:S01]  /*1df30*/  UIADD3 UR13, UP0, URZ, -UR4, URZ ;  /* 0x800000043f0d7290 */ /* 0x000fe2000ff1e03f */
[----:B------:R-:W-:Y:S01]  /*1df40*/  ULDC.64 UR14, c[0x0][0x620] ;  /* 0x00018800000e7ab9 */ /* 0x000fe20000000a00 */
[----:B------:R-:W-:Y:S02]  /*1df50*/  UMOV UR6, UR20 ;  /* 0x0000001400067c82 */ /* 0x000fe40008000000 */
[----:B------:R-:W-:Y:S02]  /*1df60*/  UIADD3.X UR5, URZ, ~UR5, URZ, UP0, !UPT ;  /* 0x800000053f057290 */ /* 0x000fe400087fe43f */
[----:B------:R-:W-:-:S02]  /*1df70*/  UISETP.NE.AND UP1, UPT, UR46, URZ, UPT ;  /* 0x0000003f2e00728c */ /* 0x000fc4000bf25270 */
[----:B------:R-:W-:Y:S02]  /*1df80*/  UIMAD UR5, UR5, UR14, URZ ;  /* 0x0000000e050572a4 */ /* 0x000fe4000f8e023f */
[----:B------:R-:W-:Y:S02]  /*1df90*/  UIMAD.WIDE.U32 UR6, UR13, UR14, UR6 ;  /* 0x0000000e0d0672a5 */ /* 0x000fe4000f8e0006 */
[----:B------:R-:W-:Y:S01]  /*1dfa0*/  UIMAD UR5, UR13, UR15, UR5 ;  /* 0x0000000f0d0572a4 */ /* 0x000fe2000f8e0205 */
[----:B------:R-:W-:Y:S02]  /*1dfb0*/  ULDC UR14, c[0x0][0x608] ;  /* 0x00018200000e7ab9 */ /* 0x000fe40000000800 */
[----:B------:R-:W-:Y:S01]  /*1dfc0*/  ULDC UR13, c[0x0][0x618] ;  /* 0x00018600000d7ab9 */ /* 0x000fe20000000800 */
[----:B------:R-:W-:Y:S01]  /*1dfd0*/  UIADD3 UR5, UR7, UR5, URZ ;  /* 0x0000000507057290 */ /* 0x000fe2000fffe03f */
[----:B------:R-:W-:Y:S01]  /*1dfe0*/  ULDC UR22, c[0x0][0x658] ;  /* 0x0001960000167ab9 */ /* 0x000fe20000000800 */
[----:B------:R-:W-:-:S02]  /*1dff0*/  @UP1 UIMAD UR8, UR11, UR12, UR10 ;  /* 0x0000000c0b0812a4 */ /* 0x000fc4000f8e020a */
[----:B------:R-:W-:Y:S02]  /*1e000*/  USHF.R.U64 UR17, UR6, UR13, UR5 ;  /* 0x0000000d06117299 */ /* 0x000fe40008001205 */
[----:B------:R-:W-:Y:S01]  /*1e010*/  USHF.R.U32.HI UR5, URZ, UR13, UR5 ;  /* 0x0000000d3f057299 */ /* 0x000fe20008011605 */
[----:B------:R-:W-:Y:S01]  /*1e020*/  ULDC.64 UR6, c[0x0][0x640] ;  /* 0x0001900000067ab9 */ /* 0x000fe20000000a00 */
[----:B------:R-:W-:Y:S01]  /*1e030*/  UMOV UR10, 0xffffffff ;  /* 0xffffffff000a7882 */ /* 0x000fe20000000000 */
[----:B------:R-:W-:Y:S01]  /*1e040*/  ISETP.NE.U32.AND P0, PT, RZ, UR6, PT ;  /* 0x00000006ff007c0c */ /* 0x000fe2000bf05070 */
[----:B------:R-:W-:Y:S02]  /*1e050*/  USHF.R.U64 UR18, UR17, UR14, UR5 ;  /* 0x0000000e11127299 */ /* 0x000fe40008001205 */
[----:B------:R-:W-:Y:S01]  /*1e060*/  USHF.R.U32.HI UR5, URZ, UR14, UR5 ;  /* 0x0000000e3f057299 */ /* 0x000fe20008011605 */
[----:B------:R-:W-:Y:S01]  /*1e070*/  ISETP.NE.AND.EX P0, PT, RZ, UR7, PT, P0 ;  /* 0x00000007ff007c0c */ /* 0x000fe2000bf05300 */
[----:B------:R-:W-:-:S02]  /*1e080*/  USHF.L.U32 UR11, UR10, UR22, URZ ;  /* 0x000000160a0b7299 */ /* 0x000fc4000800063f */
[----:B------:R-:W-:Y:S01]  /*1e090*/  USHF.R.U64 UR19, UR18, UR22, UR5 ;  /* 0x0000001612137299 */ /* 0x000fe20008001205 */
[----:B------:R-:W-:Y:S01]  /*1e0a0*/  ULDC UR20, c[0x0][0x600] ;  /* 0x0001800000147ab9 */ /* 0x000fe20000000800 */
[----:B------:R-:W-:Y:S02]  /*1e0b0*/  USHF.R.U32.HI UR10, URZ, UR22, UR5 ;  /* 0x000000163f0a7299 */ /* 0x000fe40008011605 */
[----:B------:R-:W-:Y:S02]  /*1e0c0*/  UIADD3 UR21, UR20, -0x1, URZ ;  /* 0xffffffff14157890 */ /* 0x000fe4000fffe03f */
[----:B------:R-:W-:Y:S01]  /*1e0d0*/  ULOP3.LUT UR26, URZ, UR11, URZ, 0x33, !UPT ;  /* 0x0000000b3f1a7292 */ /* 0x000fe2000f8e333f */
        /* <DEDUP_REMOVED lines=17> */
.L_x_800:
[----:B------:R-:W-:Y:S01]  /*1e1f0*/  USHF.R.U64 UR6, UR5, UR23, UR10 ;  /* 0x0000001705067299 */ /* 0x000fe2000800120a */
[----:B------:R-:W-:Y:S01]  /*1e200*/  IMAD.MOV.U32 R0, RZ, RZ, 0x1 ;  /* 0x00000001ff007424 */ /* 0x000fe200078e00ff */
[----:B------:R-:W-:Y:S01]  /*1e210*/  USHF.L.U32 UR25, UR25, UR22, URZ ;  /* 0x0000001619197299 */ /* 0x000fe2000800063f */
[----:B------:R-:W-:Y:S01]  /*1e220*/  IMAD.U32 R10, RZ, RZ, UR4 ;  /* 0x00000004ff0a7e24 */ /* 0x000fe2000f8e00ff */
[----:B------:R-:W-:Y:S02]  /*1e230*/  ULOP3.LUT UR5, UR18, UR26, URZ, 0xc0, !UPT ;  /* 0x0000001a12057292 */ /* 0x000fe4000f8ec03f */
[----:B------:R-:W-:Y:S02]  /*1e240*/  UIADD3 UR7, -UR6, URZ, URZ ;  /* 0x0000003f06077290 */ /* 0x000fe4000fffe13f */
[----:B------:R-:W-:Y:S02]  /*1e250*/  UIMAD UR6, UR25, UR6, UR5 ;  /* 0x00000006190672a4 */ /* 0x000fe4000f8e0205 */
[----:B------:R-:W-:-:S02]  /*1e260*/  ULOP3.LUT UR17, UR17, UR21, URZ, 0xc0, !UPT ;  /* 0x0000001511117292 */ /* 0x000fc4000f8ec03f */
[----:B------:R-:W-:Y:S02]  /*1e270*/  UIMAD UR5, UR7, UR24, UR19 ;  /* 0x00000018070572a4 */ /* 0x000fe4000f8e0213 */
[----:B------:R-:W-:Y:S01]  /*1e280*/  UISETP.NE.AND UP0, UPT, UR46, URZ, UPT ;  /* 0x0000003f2e00728c */ /* 0x000fe2000bf05270 */
[----:B------:R-:W-:Y:S01]  /*1e290*/  ULDC UR7, c[0x0][0x610] ;  /* 0x0001840000077ab9 */ /* 0x000fe20000000800 */
[----:B------:R-:W-:Y:S02]  /*1e2a0*/  UIMAD UR5, UR5, UR20, UR17 ;  /* 0x00000014050572a4 */ /* 0x000fe4000f8e0211 */
[----:B------:R-:W-:-:S04]  /*1e2b0*/  UIMAD UR8, UR6, UR7, UR8 ;  /* 0x00000007060872a4 */ /* 0x000fc8000f8e0208 */
[----:B------:R-:W-:Y:S02]  /*1e2c0*/  USEL UR6, UR5, UR8, !UP0 ;  /* 0x0000000805067287 */ /* 0x000fe4000c000000 */
[----:B------:R-:W-:-:S04]  /*1e2d0*/  USEL UR8, UR8, UR5, !UP0 ;  /* 0x0000000508087287 */ /* 0x000fc8000c000000 */
[----:B------:R-:W-:Y:S02]  /*1e2e0*/  IMAD.U32 R2, RZ, RZ, UR6 ;  /* 0x00000006ff027e24 */ /* 0x000fe4000f8e00ff */
[----:B------:R-:W-:-:S07]  /*1e2f0*/  IMAD.U32 R3, RZ, RZ, UR8 ;  /* 0x00000008ff037e24 */ /* 0x000fce000f8e00ff */
.L_x_798:
[----:B------:R-:W-:-:S08]  /*1e300*/  NOP ;  /* 0x0000000000007918 */ /* 0x000fd00000000000 */
[----:B0-----:R-:W0:-:S00]  /*1e310*/  USETMAXREG.DEALLOC.CTAPOOL 0x18 ;  /* 0x00000018000079c8 */ /* 0x001e0000080e0500 */
[----:B------:R-:W-:-:S13]  /*1e320*/  ISETP.NE.AND P0, PT, RZ, UR9, PT ;  /* 0x00000009ff007c0c */ /* 0x000fda000bf05270 */
[----:B------:R-:W-:Y:S05]  /*1e330*/  @P0 EXIT ;  /* 0x000000000000094d */ /* 0x000fea0003800000 */
[----:B0-----:R-:W-:Y:S01]  /*1e340*/  LOP3.LUT P0, RZ, R0, 0xff, RZ, 0xc0, !PT ;  /* 0x000000ff00ff7812 */ /* 0x001fe2000780c0ff */
[----:B------:R-:W-:Y:S02]  /*1e350*/  IMAD.MOV.U32 R6, RZ, RZ, 0x1 ;  /* 0x00000001ff067424 */ /* 0x000fe400078e00ff */
[----:B------:R-:W-:-:S10]  /*1e360*/  IMAD.MOV.U32 R7, RZ, RZ, RZ ;  /* 0x000000ffff077224 */ /* 0x000fd400078e00ff */
[----:B------:R-:W-:Y:S05]  /*1e370*/  @!P0 BRA `(.L_x_801) ;  /* 0x0000000c006c8947 */ /* 0x000fea0003800000 */
[----:B------:R-:W0:Y:S01]  /*1e380*/  LDC R0, c[0x0][0x28c] ;  /* 0x0000a300ff007b82 */ /* 0x000e220000000800 */
[----:B------:R-:W1:Y:S01]  /*1e390*/  S2R R11, SR_CgaCtaId ;  /* 0x00000000000b7919 */ /* 0x000e620000008800 */
[----:B------:R-:W-:Y:S01]  /*1e3a0*/  ULDC UR5, c[0x0][0x658] ;  /* 0x0001960000057ab9 */ /* 0x000fe20000000800 */
[----:B------:R-:W-:Y:S01]  /*1e3b0*/  UMOV UR7, 0xffffffff ;  /* 0xffffffff00077882 */ /* 0x000fe20000000000 */
[----:B------:R-:W-:Y:S01]  /*1e3c0*/  ULDC UR6, c[0x0][0xc] ;  /* 0x0000030000067ab9 */ /* 0x000fe20000000800 */
[----:B------:R-:W-:Y:S01]  /*1e3d0*/  USHF.L.U32 UR9, UR7, UR5, URZ ;  /* 0x0000000507097299 */ /* 0x000fe2000800063f */
[----:B------:R-:W-:Y:S01]  /*1e3e0*/  BSSY B0, `(.L_x_801) ;  /* 0x00000d4000007945 */ /* 0x000fe20003800000 */
[----:B------:R-:W-:Y:S01]  /*1e3f0*/  UMOV UR8, 0x1 ;  /* 0x0000000100087882 */ /* 0x000fe20000000000 */
[----:B------:R-:W-:Y:S01]  /*1e400*/  ULDC UR7, c[0x0][0x10] ;  /* 0x0000040000077ab9 */ /* 0x000fe20000000800 */
[----:B------:R-:W-:Y:S01]  /*1e410*/  USHF.L.U32 UR5, UR8, UR5, URZ ;  /* 0x0000000508057299 */ /* 0x000fe2000800063f */
[----:B------:R-:W-:Y:S01]  /*1e420*/  IMAD.MOV.U32 R8, RZ, RZ, 0x1 ;  /* 0x00000001ff087424 */ /* 0x000fe200078e00ff */
[----:B------:R-:W-:Y:S01]  /*1e430*/  UIMAD.WIDE.U32 UR6, UR6, UR7, URZ ;  /* 0x00000007060672a5 */ /* 0x000fe2000f8e003f */
[----:B------:R-:W-:Y:S01]  /*1e440*/  IMAD.MOV.U32 R6, RZ, RZ, 0x1 ;  /* 0x00000001ff067424 */ /* 0x000fe200078e00ff */
[----:B------:R-:W-:Y:S01]  /*1e450*/  ULDC UR8, c[0x0][0x14] ;  /* 0x0000050000087ab9 */ /* 0x000fe20000000800 */
[----:B------:R-:W-:Y:S01]  /*1e460*/  IMAD.MOV.U32 R7, RZ, RZ, RZ ;  /* 0x000000ffff077224 */ /* 0x000fe200078e00ff */
[----:B------:R-:W-:-:S02]  /*1e470*/  UIMAD.WIDE.U32 UR20, UR6, UR8, URZ ;  /* 0x00000008061472a5 */ /* 0x000fc4000f8e003f */
[----:B------:R-:W-:Y:S01]  /*1e480*/  UIMAD UR7, UR7, UR8, URZ ;  /* 0x00000008070772a4 */ /* 0x000fe2000f8e023f */
[----:B------:R-:W-:Y:S01]  /*1e490*/  ULDC UR4, c[0x0][0x600] ;  /* 0x0001800000047ab9 */ /* 0x000fe20000000800 */
[----:B------:R-:W-:Y:S02]  /*1e4a0*/  ULOP3.LUT UR24, UR40, 0x2, URZ, 0xfc, !UPT ;  /* 0x0000000228187892 */ /* 0x000fe4000f8efc3f */
[----:B------:R-:W-:Y:S01]  /*1e4b0*/  UIADD3 UR4, UR4, -0x1, URZ ;  /* 0xffffffff04047890 */ /* 0x000fe2000fffe03f */
[----:B0-----:R-:W-:Y:S01]  /*1e4c0*/  VIADD R0, R0, 0xf ;  /* 0x0000000f00007836 */ /* 0x001fe20000000000 */
[----:B------:R-:W-:Y:S02]  /*1e4d0*/  ULOP3.LUT UR6, URZ, UR9, URZ, 0x33, !UPT ;  /* 0x000000093f067292 */ /* 0x000fe4000f8e333f */
[----:B------:R-:W-:Y:S02]  /*1e4e0*/  UIADD3 UR7, UR21, UR7, URZ ;  /* 0x0000000715077290 */ /* 0x000fe4000fffe03f */
[----:B------:R-:W-:Y:S01]  /*1e4f0*/  SHF.R.S32.HI R5, RZ, 0x1f, R0 ;  /* 0x0000001fff057819 */ /* 0x000fe20000011400 */
[----:B------:R-:W-:-:S03]  /*1e500*/  ULDC.64 UR22, c[0x0][0x198] ;  /* 0x0000660000167ab9 */ /* 0x000fc60000000a00 */
[----:B------:R-:W-:Y:S02]  /*1e510*/  LEA.HI R0, R5, R0, RZ, 0x4 ;  /* 0x0000000005007211 */ /* 0x000fe400078f20ff */
[----:B-1----:R-:W-:Y:S02]  /*1e520*/  LOP3.LUT R11, R11, 0x1, RZ, 0xc0, !PT ;  /* 0x000000010b0b7812 */ /* 0x002fe400078ec0ff */
[----:B------:R-:W-:-:S05]  /*1e530*/  SHF.R.S32.HI R0, RZ, 0x4, R0 ;  /* 0x00000004ff007819 */ /* 0x000fca0000011400 */
[----:B------:R-:W-:-:S07]  /*1e540*/  VIADD R16, R0, 0x1 ;  /* 0x0000000100107836 */ /* 0x000fce0000000000 */
.L_x_812:
[----:B------:R-:W-:-:S03]  /*1e550*/  UMOV UR8, 0xffffffff ;  /* 0xffffffff00087882 */ /* 0x000fc60000000000 */
[----:B------:R-:W-:Y:S05]  /*1e560*/  BRA.DIV UR8, `(.L_x_802) ;  /* 0x0000001208b87947 */ /* 0x000fea000b800000 */
[----:B------:R-:W-:-:S13]  /*1e570*/  ELECT P6, URZ, PT ;  /* 0x00000000003f782f */ /* 0x000fda00038c0000 */
.L_x_829:
[----:B------:R-:W0:Y:S01]  /*1e580*/  LDC R4, c[0x0][0x28c] ;  /* 0x0000a300ff047b82 */ /* 0x000e220000000800 */
[----:B------:R-:W-:Y:S01]  /*1e590*/  BSSY B1, `(.L_x_803) ;  /* 0x000003c000017945 */ /* 0x000fe20003800000 */
[----:B0-----:R-:W-:-:S13]  /*1e5a0*/  ISETP.LT.OR P6, PT, R4, 0x1, !P6 ;  /* 0x000000010400780c */ /* 0x001fda00077c1670 */
[----:B------:R-:W-:Y:S05]  /*1e5b0*/  @P6 BRA `(.L_x_804) ;  /* 0x0000000000e46947 */ /* 0x000fea0003800000 */
[----:B------:R-:W-:Y:S02]  /*1e5c0*/  IMAD R5, R2, 0x2, R11 ;  /* 0x0000000202057824 */ /* 0x000fe400078e020b */
[----:B------:R-:W-:Y:S02]  /*1e5d0*/  IMAD.SHL.U32 R2, R3, 0x200, RZ ;  /* 0x0000020003027824 */ /* 0x000fe400078e00ff */
[----:B------:R-:W-:Y:S02]  /*1e5e0*/  IMAD R5, R5, 0x60, RZ ;  /* 0x0000006005057824 */ /* 0x000fe400078e02ff */
[----:B------:R-:W-:Y:S02]  /*1e5f0*/  IMAD.MOV.U32 R13, RZ, RZ, RZ ;  /* 0x000000ffff0d7224 */ /* 0x000fe400078e00ff */
[----:B------:R-:W-:Y:S02]  /*1e600*/  IMAD.MOV.U32 R4, RZ, RZ, R16 ;  /* 0x000000ffff047224 */ /* 0x000fe400078e0010 */
[----:B------:R-:W-:-:S02]  /*1e610*/  IMAD.MOV.U32 R3, RZ, RZ, R6 ;  /* 0x000000ffff037224 */ /* 0x000fc400078e0006 */
[----:B------:R-:W-:-:S07]  /*1e620*/  IMAD.MOV.U32 R12, RZ, RZ, R7 ;  /* 0x000000ffff0c7224 */ /* 0x000fce00078e0007 */
.L_x_807:
[----:B------:R-:W0:Y:S01]  /*1e630*/  S2R R14, SR_CgaCtaId ;  /* 0x00000000000e7919 */ /* 0x000e220000008800 */
[----:B------:R-:W-:-:S04]  /*1e640*/  MOV R9, 0x400 ;  /* 0x0000040000097802 */ /* 0x000fc80000000f00 */
[----:B0-----:R-:W-:Y:S02]  /*1e650*/  LEA R9, R14, R9, 0x18 ;  /* 0x000000090e097211 */ /* 0x001fe400078ec0ff */
[----:B------:R-:W-:-:S03]  /*1e660*/  SHF.L.U32 R14, R3, 0x1f, RZ ;  /* 0x0000001f030e7819 */ /* 0x000fc600000006ff */
[----:B------:R-:W-:-:S04]  /*1e670*/  IMAD R15, R12, 0x8, R9 ;  /* 0x000000080c0f7824 */ /* 0x000fc800078e0209 */
[----:B------:R-:W0:Y:S02]  /*1e680*/  SYNCS.PHASECHK.TRANS64.TRYWAIT P0, [R15+URZ+0x50], R14 ;  /* 0x0000500e0f0075a7 */ /* 0x000e24000800017f */
[----:B0-----:R-:W-:Y:S05]  /*1e690*/  @!P0 BRA `(.L_x_805) ;  /* 0x00000010008c8947 */ /* 0x001fea0003800000 */
.L_x_830:
[----:B------:R-:W1:Y:S01]  /*1e6a0*/  S2R R17, SR_TID.X ;  /* 0x0000000000117919 */ /* 0x000e620000002100 */
[----:B------:R-:W-:-:S04]  /*1e6b0*/  UPRMT UR8, UR24, 0x9910, URZ ;  /* 0x0000991018087896 */ /* 0x000fc8000800003f */
[----:B------:R-:W-:Y:S01]  /*1e6c0*/  UISETP.NE.AND UP0, UPT, UR8, 0x2, UPT ;  /* 0x000000020800788c */ /* 0x000fe2000bf05270 */
[----:B-1----:R-:W-:-:S13]  /*1e6d0*/  LOP3.LUT P0, RZ, R17, 0x7f, RZ, 0xc0, !PT ;  /* 0x0000007f11ff7812 */ /* 0x002fda000780c0ff */
[----:B0-----:R-:W0:Y:S02]  /*1e6e0*/  @!P0 LDC R14, c[0x0][0x500] ;  /* 0x00014000ff0e8b82 */ /* 0x001e240000000800 */
[----:B0-----:R0:W-:Y:S01]  /*1e6f0*/  @!P0 SYNCS.ARRIVE.TRANS64 RZ, [R15+URZ], R14 ;  /* 0x0000000e0fff89a7 */ /* 0x0011e2000800003f */
[----:B------:R-:W-:-:S13]  /*1e700*/  PLOP3.LUT P0, PT, PT, PT, UP0, 0x80, 0x0 ;  /* 0x000000000000781c */ /* 0x000fda0003f0f008 */
[----:B0-----:R-:W-:Y:S05]  /*1e710*/  @P0 BRA `(.L_x_806) ;  /* 0x0000000000040947 */ /* 0x001fea0003800000 */
[----:B------:R-:W-:Y:S01]  /*1e720*/  BPT.TRAP 0x1 ;  /* 0x000000040000795c */ /* 0x000fe20000300000 */
.L_x_806:
[----:B------:R-:W-:Y:S01]  /*1e730*/  IMAD R14, R12, 0x4000, R9 ;  /* 0x000040000c0e7824 */ /* 0x000fe200078e0209 */
[----:B------:R-:W-:Y:S01]  /*1e740*/  R2UR UR18, R2 ;  /* 0x00000000021272ca */ /* 0x000fe200000e0000 */
[----:B------:R-:W-:Y:S01]  /*1e750*/  VIADD R4, R4, 0xffffffff ;  /* 0xffffffff04047836 */ /* 0x000fe20000000000 */
[----:B------:R-:W-:Y:S01]  /*1e760*/  R2UR UR9, R15 ;  /* 0x000000000f0972ca */ /* 0x000fe200000e0000 */
[----:B------:R-:W-:Y:S01]  /*1e770*/  UIADD3 UR14, UP0, UR22, 0xf0, URZ ;  /* 0x000000f0160e7890 */ /* 0x000fe2000ff1e03f */
[----:B------:R-:W-:Y:S01]  /*1e780*/  R2UR UR8, R14 ;  /* 0x000000000e0872ca */ /* 0x000fe200000e0000 */
[----:B------:R-:W-:Y:S01]  /*1e790*/  IMAD R14, R12, 0x2, R11 ;  /* 0x000000020c0e7824 */ /* 0x000fe200078e020b */
[----:B------:R-:W-:Y:S01]  /*1e7a0*/  R2UR UR10, R13 ;  /* 0x000000000d0a72ca */ /* 0x000fe200000e0000 */
[----:B------:R-:W-:Y:S01]  /*1e7b0*/  UIADD3 UR26, UP1, UR22, 0x1f0, URZ ;  /* 0x000001f0161a7890 */ /* 0x000fe2000ff3e03f */
[----:B------:R-:W-:Y:S01]  /*1e7c0*/  R2UR UR12, R10 ;  /* 0x000000000a0c72ca */ /* 0x000fe200000e0000 */
[----:B------:R-:W-:Y:S01]  /*1e7d0*/  IMAD R14, R14, 0x600, RZ ;  /* 0x000006000e0e7824 */ /* 0x000fe200078e02ff */
[----:B------:R-:W-:Y:S01]  /*1e7e0*/  R2UR UR19, R5 ;  /* 0x00000000051372ca */ /* 0x000fe200000e0000 */
[----:B------:R-:W-:Y:S01]  /*1e7f0*/  UIADD3.X UR15, URZ, UR23, URZ, UP0, !UPT ;  /* 0x000000173f0f7290 */ /* 0x000fe200087fe43f */
[----:B------:R-:W-:Y:S01]  /*1e800*/  ISETP.GT.AND P1, PT, R4, 0x1, PT ;  /* 0x000000010400780c */ /* 0x000fe20003f24270 */
[----:B------:R-:W-:Y:S01]  /*1e810*/  IMAD R14, R14, 0x2, R9 ;  /* 0x000000020e0e7824 */ /* 0x000fe200078e0209 */
[----:B------:R-:W-:Y:S01]  /*1e820*/  UIADD3.X UR27, URZ, UR23, URZ, UP1, !UPT ;  /* 0x000000173f1b7290 */ /* 0x000fe20008ffe43f */
[----:B------:R-:W-:Y:S01]  /*1e830*/  VIADD R12, R12, 0x1 ;  /* 0x000000010c0c7836 */ /* 0x000fe20000000000 */
[----:B------:R-:W-:Y:S01]  /*1e840*/  UMOV UR16, 0x0 ;  /* 0x0000000000107882 */ /* 0x000fe20000000000 */
[----:B------:R-:W-:Y:S01]  /*1e850*/  UIADD3 UR8, UR8, 0x180, URZ ;  /* 0x0000018008087890 */ /* 0x000fe2000fffe03f */
[----:B------:R-:W-:Y:S01]  /*1e860*/  R2UR UR11, R14 ;  /* 0x000000000e0b72ca */ /* 0x000fe200000e0000 */
[----:B------:R-:W-:Y:S01]  /*1e870*/  UMOV UR17, 0x10000000 ;  /* 0x1000000000117882 */ /* 0x000fe20000000000 */
[----:B------:R-:W-:Y:S01]  /*1e880*/  ISETP.NE.AND P0, PT, R12, 0xa, PT ;  /* 0x0000000a0c00780c */ /* 0x000fe20003f05270 */
[----:B------:R-:W-:Y:S01]  /*1e890*/  UMOV UR25, 0x30000 ;  /* 0x0003000000197882 */ /* 0x000fe20000000000 */
[----:B------:R-:W-:-:S02]  /*1e8a0*/  VIADD R13, R13, 0x10 ;  /* 0x000000100d0d7836 */ /* 0x000fc40000000000 */
[----:B------:R-:W-:Y:S02]  /*1e8b0*/  SEL R14, RZ, 0x1, P0 ;  /* 0x00000001ff0e7807 */ /* 0x000fe40000000000 */
[----:B------:R-:W-:Y:S02]  /*1e8c0*/  SEL R12, R12, RZ, P0 ;  /* 0x000000ff0c0c7207 */ /* 0x000fe40000000000 */
[----:B------:R-:W-:-:S03]  /*1e8d0*/  LOP3.LUT R3, R3, R14, RZ, 0x3c, !PT ;  /* 0x0000000e03037212 */ /* 0x000fc600078e3cff */
[----:B------:R-:W-:-:S03]  /*1e8e0*/  UIADD3 UR13, UR11, 0x28180, URZ ;  /* 0x000281800b0d7890 */ /* 0x000fc6000fffe03f */
[----:B------:R-:W-:Y:S02]  /*1e8f0*/  UMOV UR11, UR18 ;  /* 0x00000012000b7c82 */ /* 0x000fe40008000000 */
[----:B------:R0:W-:Y:S02]  /*1e900*/  UTMALDG.3D [UR8], [UR14], desc[UR16] ;  /* 0x000010080e0075b4 */ /* 0x0001e40008011000 */
[----:B0-----:R-:W-:Y:S01]  /*1e910*/  UMOV UR8, UR13 ;  /* 0x0000000d00087c82 */ /* 0x001fe20008000000 */
[----:B------:R-:W-:Y:S02]  /*1e920*/  UMOV UR11, UR19 ;  /* 0x00000013000b7c82 */ /* 0x000fe40008000000 */
[----:B------:R0:W-:Y:S02]  /*1e930*/  UTMALDG.3D.MULTICAST [UR8], [UR26], UR25, desc[UR16] ;  /* 0x000010081a0073b4 */ /* 0x0001e40008011819 */
[----:B0-----:R-:W-:Y:S05]  /*1e940*/  @P1 BRA `(.L_x_807) ;  /* 0xfffffffc00381947 */ /* 0x001fea000383ffff */
.L_x_804:
[----:B------:R-:W-:Y:S05]  /*1e950*/  BSYNC B1 ;  /* 0x0000000000017941 */ /* 0x000fea0003800000 */
.L_x_803:
[----:B------:R-:W2:Y:S01]  /*1e960*/  LDL.LU R15, [R1+0x304] ;  /* 0x00030400010f7983 */ /* 0x000ea20000300800 */
[----:B------:R-:W-:Y:S01]  /*1e970*/  LOP3.LUT P0, RZ, R8, 0xff, RZ, 0xc0, !PT ;  /* 0x000000ff08ff7812 */ /* 0x000fe2000780c0ff */
[C---:B------:R-:W-:Y:S01]  /*1e980*/  IMAD.IADD R4, R0.reuse, 0x1, R7 ;  /* 0x0000000100047824 */ /* 0x040fe200078e0207 */
[----:B------:R-:W-:Y:S01]  /*1e990*/  ULDC.64 UR8, c[0x0][0x650] ;  /* 0x0001940000087ab9 */ /* 0x000fe20000000a00 */
[----:B------:R-:W3:Y:S01]  /*1e9a0*/  LDL.LU R14, [R1+0x308] ;  /* 0x00030800010e7983 */ /* 0x000ee20000300800 */
[----:B------:R-:W-:Y:S01]  /*1e9b0*/  ISETP.GE.U32.AND P1, PT, R0, 0xa, PT ;  /* 0x0000000a0000780c */ /* 0x000fe20003f26070 */
[----:B------:R-:W-:Y:S01]  /*1e9c0*/  BSSY B1, `(.L_x_808) ;  /* 0x0000073000017945 */ /* 0x000fe20003800000 */
[----:B------:R-:W-:Y:S01]  /*1e9d0*/  IMAD.MOV.U32 R10, RZ, RZ, -0x1 ;  /* 0xffffffffff0a7424 */ /* 0x000fe200078e00ff */
[----:B------:R-:W-:-:S06]  /*1e9e0*/  PRMT R8, RZ, 0x7610, R8 ;  /* 0x00007610ff087816 */ /* 0x000fcc0000000008 */
[----:B------:R-:W0:Y:S01]  /*1e9f0*/  @P0 S2R R3, SR_CgaCtaId ;  /* 0x0000000000030919 */ /* 0x000e220000008800 */
[----:B------:R-:W-:-:S04]  /*1ea00*/  @P0 MOV R2, 0x400 ;  /* 0x0000040000020802 */ /* 0x000fc80000000f00 */
[----:B0-----:R-:W-:-:S04]  /*1ea10*/  @P0 LEA R2, R3, R2, 0x18 ;  /* 0x0000000203020211 */ /* 0x001fc800078ec0ff */
[----:B------:R0:W-:Y:S01]  /*1ea20*/  @P0 SYNCS.ARRIVE.TRANS64.A1T0 RZ, [R2+URZ+0xb8], RZ ;  /* 0x0000b8ff02ff09a7 */ /* 0x0001e2000810003f */
[----:B------:R-:W-:-:S04]  /*1ea30*/  ISETP.GT.U32.AND P0, PT, R4, 0x9, PT ;  /* 0x000000090400780c */ /* 0x000fc80003f04070 */
[----:B------:R-:W-:Y:S01]  /*1ea40*/  ISETP.LT.U32.AND P0, PT, R0, 0xa, P0 ;  /* 0x0000000a0000780c */ /* 0x000fe20000701070 */
[----:B0-----:R-:W-:-:S04]  /*1ea50*/  IMAD.WIDE.U32 R2, R4, -0x33333333, RZ ;  /* 0xcccccccd04027825 */ /* 0x001fc800078e00ff */
[----:B------:R-:W-:Y:S01]  /*1ea60*/  IMAD.MOV.U32 R2, RZ, RZ, -0x1 ;  /* 0xffffffffff027424 */ /* 0x000fe200078e00ff */
[----:B------:R-:W-:Y:S02]  /*1ea70*/  SHF.R.U32.HI R5, RZ, 0x3, R3 ;  /* 0x00000003ff057819 */ /* 0x000fe40000011603 */
[----:B------:R-:W-:-:S03]  /*1ea80*/  SEL R3, RZ, 0x1, !P0 ;  /* 0x00000001ff037807 */ /* 0x000fc60004000000 */
[--C-:B------:R-:W-:Y:S01]  /*1ea90*/  IMAD R7, R5, -0xa, R4.reuse ;  /* 0xfffffff605077824 */ /* 0x100fe200078e0204 */
[----:B------:R-:W-:Y:S01]  /*1eaa0*/  LOP3.LUT R6, R6, R3, RZ, 0x3c, !PT ;  /* 0x0000000306067212 */ /* 0x000fe200078e3cff */
[----:B------:R-:W-:Y:S01]  /*1eab0*/  IMAD.MOV.U32 R3, RZ, RZ, -0x1 ;  /* 0xffffffffff037424 */ /* 0x000fe200078e00ff */
[----:B------:R-:W-:Y:S02]  /*1eac0*/  PRMT R4, RZ, 0x7610, R4 ;  /* 0x00007610ff047816 */ /* 0x000fe40000000004 */
[----:B------:R-:W-:Y:S02]  /*1ead0*/  @P1 LOP3.LUT R6, R6, 0x1, R5, 0x78, !PT ;  /* 0x0000000106061812 */ /* 0x000fe400078e7805 */
[----:B---3--:R-:W-:-:S04]  /*1eae0*/  IADD3 R14, P0, R14, UR20, RZ ;  /* 0x000000140e0e7c10 */ /* 0x008fc8000ff1e0ff */
[----:B--2---:R-:W-:Y:S01]  /*1eaf0*/  IADD3.X R15, R15, UR7, RZ, P0, !PT ;  /* 0x000000070f0f7c10 */ /* 0x004fe200087fe4ff */
[----:B------:R0:W-:Y:S01]  /*1eb00*/  STL [R1+0x308], R14 ;  /* 0x0003080e01007387 */ /* 0x0001e20000100800 */
[----:B------:R-:W-:-:S03]  /*1eb10*/  ISETP.GE.U32.AND P0, PT, R14, UR8, PT ;  /* 0x000000080e007c0c */ /* 0x000fc6000bf06070 */
[----:B------:R0:W-:Y:S01]  /*1eb20*/  STL [R1+0x304], R15 ;  /* 0x0003040f01007387 */ /* 0x0001e20000100800 */
[----:B------:R-:W-:-:S13]  /*1eb30*/  ISETP.GE.U32.AND.EX P0, PT, R15, UR9, PT, P0 ;  /* 0x000000090f007c0c */ /* 0x000fda000bf06100 */
[----:B0-----:R-:W-:Y:S05]  /*1eb40*/  @P0 BRA `(.L_x_809) ;  /* 0x0000000400680947 */ /* 0x001fea0003800000 */
[----:B------:R-:W0:Y:S01]  /*1eb50*/  S2UR UR8, SR_CTAID.X ;  /* 0x00000000000879c3 */ /* 0x000e220000002500 */
[----:B------:R-:W-:Y:S01]  /*1eb60*/  ULDC.64 UR10, c[0x0][0x628] ;  /* 0x00018a00000a7ab9 */ /* 0x000fe20000000a00 */
[----:B------:R-:W-:Y:S01]  /*1eb70*/  ULDC UR9, c[0x0][0x150] ;  /* 0x0000540000097ab9 */ /* 0x000fe20000000800 */
[----:B------:R-:W-:Y:S01]  /*1eb80*/  ISETP.NE.U32.AND P0, PT, RZ, UR10, PT ;  /* 0x0000000aff007c0c */ /* 0x000fe2000bf05070 */
[----:B------:R-:W-:Y:S01]  /*1eb90*/  ULDC UR12, c[0x0][0x630] ;  /* 0x00018c00000c7ab9 */ /* 0x000fe20000000800 */
[----:B------:R-:W-:Y:S01]  /*1eba0*/  ULDC UR14, c[0x0][0x154] ;  /* 0x00005500000e7ab9 */ /* 0x000fe20000000800 */
[----:B------:R-:W-:Y:S01]  /*1ebb0*/  IMAD.MOV.U32 R3, RZ, RZ, R15 ;  /* 0x000000ffff037224 */ /* 0x000fe200078e000f */
[----:B------:R-:W-:Y:S01]  /*1ebc0*/  ISETP.NE.AND.EX P0, PT, RZ, UR11, PT, P0 ;  /* 0x0000000bff007c0c */ /* 0x000fe2000bf05300 */
[----:B------:R-:W1:Y:S01]  /*1ebd0*/  S2UR UR13, SR_CTAID.Y ;  /* 0x00000000000d79c3 */ /* 0x000e620000002600 */
[----:B0-----:R-:W-:-:S05]  /*1ebe0*/  I2FP.F32.U32 R2, UR8 ;  /* 0x0000000800027c45 */ /* 0x001fca0008201000 */
[----:B------:R-:W-:Y:S01]  /*1ebf0*/  FMUL R9, R2, UR9 ;  /* 0x0000000902097c20 */ /* 0x000fe20008400000 */
[----:B------:R-:W-:Y:S01]  /*1ec00*/  IMAD.MOV.U32 R2, RZ, RZ, R14 ;  /* 0x000000ffff027224 */ /* 0x000fe200078e000e */
[----:B-1----:R-:W-:-:S04]  /*1ec10*/  I2FP.F32.U32 R12, UR13 ;  /* 0x0000000d000c7c45 */ /* 0x002fc80008201000 */
[----:B------:R-:W0:Y:S01]  /*1ec20*/  F2I.U32.TRUNC.NTZ R9, R9 ;  /* 0x0000000900097305 */ /* 0x000e22000020f000 */
[----:B------:R-:W-:Y:S05]  /*1ec30*/  @!P0 BRA `(.L_x_810) ;  /* 0x0000000000288947 */ /* 0x000fea0003800000 */
[----:B------:R-:W-:Y:S02]  /*1ec40*/  ULDC UR9, c[0x0][0x634] ;  /* 0x00018d0000097ab9 */ /* 0x000fe40000000800 */
[----:B------:R-:W-:-:S05]  /*1ec50*/  IADD3 R3, P0, R14, UR9, RZ ;  /* 0x000000090e037c10 */ /* 0x000fca000ff1e0ff */
[----:B------:R-:W-:-:S04]  /*1ec60*/  IMAD.X R13, RZ, RZ, R15, P0 ;  /* 0x000000ffff0d7224 */ /* 0x000fc800000e060f */
[----:B------:R-:W-:-:S04]  /*1ec70*/  IMAD.WIDE.U32 R4, R13, UR10, RZ ;  /* 0x0000000a0d047c25 */ /* 0x000fc8000f8e00ff */
[----:B------:R-:W-:-:S04]  /*1ec80*/  IMAD.WIDE.U32 R4, P0, R3, UR11, R4 ;  /* 0x0000000b03047c25 */ /* 0x000fc8000f800004 */
[----:B------:R-:W-:-:S04]  /*1ec90*/  IMAD.WIDE.U32 R2, R3, UR10, RZ ;  /* 0x0000000a03027c25 */ /* 0x000fc8000f8e00ff */
[----:B------:R-:W-:Y:S01]  /*1eca0*/  IMAD.MOV.U32 R2, RZ, RZ, R5 ;  /* 0x000000ffff027224 */ /* 0x000fe200078e0005 */
[----:B------:R-:W-:Y:S01]  /*1ecb0*/  IADD3 RZ, P1, R3, R4, RZ ;  /* 0x0000000403ff7210 */ /* 0x000fe20007f3e0ff */
[----:B------:R-:W-:-:S04]  /*1ecc0*/  IMAD.X R3, RZ, RZ, RZ, P0 ;  /* 0x000000ffff037224 */ /* 0x000fc800000e06ff */
[----:B------:R-:W-:-:S08]  /*1ecd0*/  IMAD.WIDE.U32.X R2, R13, UR11, R2, P1 ;  /* 0x0000000b0d027c25 */ /* 0x000fd000088e0402 */
.L_x_810:
[--C-:B------:R-:W-:Y:S01]  /*1ece0*/  SHF.R.U64 R10, R2, UR12, R3.reuse ;  /* 0x0000000c020a7c19 */ /* 0x100fe20008001203 */
[----:B------:R-:W-:Y:S01]  /*1ecf0*/  ULDC.64 UR10, c[0x0][0x620] ;  /* 0x00018800000a7ab9 */ /* 0x000fe20000000a00 */
[----:B------:R-:W-:Y:S01]  /*1ed00*/  SHF.R.U32.HI R2, RZ, UR12, R3 ;  /* 0x0000000cff027c19 */ /* 0x000fe20008011603 */
[----:B------:R-:W-:Y:S01]  /*1ed10*/  FMUL R12, R12, UR14 ;  /* 0x0000000e0c0c7c20 */ /* 0x000fe20008400000 */
[----:B------:R-:W-:Y:S01]  /*1ed20*/  IADD3 R13, P0, RZ, -R10, RZ ;  /* 0x8000000aff0d7210 */ /* 0x000fe20007f1e0ff */
[----:B------:R-:W-:Y:S01]  /*1ed30*/  IMAD.MOV.U32 R3, RZ, RZ, R15 ;  /* 0x000000ffff037224 */ /* 0x000fe200078e000f */
[----:B------:R-:W-:Y:S01]  /*1ed40*/  ULDC.64 UR14, c[0x0][0x640] ;  /* 0x00019000000e7ab9 */ /* 0x000fe20000000a00 */
[----:B0-----:R-:W-:Y:S02]  /*1ed50*/  R2UR UR9, R9 ;  /* 0x00000000090972ca */ /* 0x001fe400000e0000 */
[----:B------:R-:W-:Y:S01]  /*1ed60*/  IMAD.X R2, RZ, RZ, ~R2, P0 ;  /* 0x000000ffff027224 */ /* 0x000fe200000e0e02 */
[----:B------:R-:W0:Y:S01]  /*1ed70*/  F2I.U32.TRUNC.NTZ R12, R12 ;  /* 0x0000000c000c7305 */ /* 0x000e22000020f000 */
[----:B------:R-:W-:-:S02]  /*1ed80*/  ISETP.NE.U32.AND P0, PT, RZ, UR14, PT ;  /* 0x0000000eff007c0c */ /* 0x000fc4000bf05070 */
[----:B------:R-:W-:Y:S02]  /*1ed90*/  IMAD R2, R2, UR10, RZ ;  /* 0x0000000a02027c24 */ /* 0x000fe4000f8e02ff */
[----:B------:R-:W-:Y:S02]  /*1eda0*/  ISETP.NE.AND.EX P0, PT, RZ, UR15, PT, P0 ;  /* 0x0000000fff007c0c */ /* 0x000fe4000bf05300 */
[----:B------:R-:W-:Y:S02]  /*1edb0*/  IMAD R5, R13, UR11, R2 ;  /* 0x0000000b0d057c24 */ /* 0x000fe4000f8e0202 */
[----:B------:R-:W-:-:S04]  /*1edc0*/  IMAD.MOV.U32 R2, RZ, RZ, R14 ;  /* 0x000000ffff027224 */ /* 0x000fc800078e000e */
[----:B------:R-:W-:Y:S01]  /*1edd0*/  IMAD.WIDE.U32 R2, R13, UR10, R2 ;  /* 0x0000000a0d027c25 */ /* 0x000fe2000f8e0002 */
[----:B------:R-:W-:Y:S01]  /*1ede0*/  ULDC UR10, c[0x0][0x618] ;  /* 0x00018600000a7ab9 */ /* 0x000fe20000000800 */
[----:B0-----:R-:W-:Y:S02]  /*1edf0*/  R2UR UR11, R12 ;  /* 0x000000000c0b72ca */ /* 0x001fe400000e0000 */
[----:B------:R-:W-:-:S05]  /*1ee00*/  IMAD.IADD R3, R3, 0x1, R5 ;  /* 0x0000000103037824 */ /* 0x000fca00078e0205 */
[--C-:B------:R-:W-:Y:S02]  /*1ee10*/  SHF.R.U64 R9, R2, UR10, R3.reuse ;  /* 0x0000000a02097c19 */ /* 0x100fe40008001203 */
[----:B------:R-:W-:Y:S01]  /*1ee20*/  SHF.R.U32.HI R2, RZ, UR10, R3 ;  /* 0x0000000aff027c19 */ /* 0x000fe20008011603 */
[----:B------:R-:W-:-:S03]  /*1ee30*/  ULDC UR10, c[0x0][0x608] ;  /* 0x00018200000a7ab9 */ /* 0x000fc60000000800 */
[--C-:B------:R-:W-:Y:S02]  /*1ee40*/  SHF.R.U64 R12, R9, UR10, R2.reuse ;  /* 0x0000000a090c7c19 */ /* 0x100fe40008001202 */
[----:B------:R-:W-:Y:S01]  /*1ee50*/  SHF.R.U32.HI R3, RZ, UR10, R2 ;  /* 0x0000000aff037c19 */ /* 0x000fe20008011602 */
[----:B------:R-:W-:-:S03]  /*1ee60*/  ULDC UR10, c[0x0][0x658] ;  /* 0x00019600000a7ab9 */ /* 0x000fc60000000800 */
[--C-:B------:R-:W-:Y:S02]  /*1ee70*/  SHF.R.U64 R13, R12, UR10, R3.reuse ;  /* 0x0000000a0c0d7c19 */ /* 0x100fe40008001203 */
[----:B------:R-:W-:-:S03]  /*1ee80*/  SHF.R.U32.HI R14, RZ, UR10, R3 ;  /* 0x0000000aff0e7c19 */ /* 0x000fc60008011603 */
[----:B------:R-:W-:Y:S02]  /*1ee90*/  IMAD.MOV.U32 R2, RZ, RZ, R13 ;  /* 0x000000ffff027224 */ /* 0x000fe400078e000d */
[----:B------:R-:W-:Y:S01]  /*1eea0*/  IMAD.MOV.U32 R3, RZ, RZ, R14 ;  /* 0x000000ffff037224 */ /* 0x000fe200078e000e */
[----:B------:R-:W-:Y:S06]  /*1eeb0*/  @!P0 BRA `(.L_x_811) ;  /* 0x0000000000288947 */ /* 0x000fec0003800000 */
        /* <DEDUP_REMOVED lines=10> */
.L_x_811:
[----:B------:R-:W-:Y:S01]  /*1ef60*/  ULDC UR10, c[0x0][0x648] ;  /* 0x00019200000a7ab9 */ /* 0x000fe20000000800 */
[----:B------:R-:W-:Y:S01]  /*1ef70*/  UISETP.NE.AND UP0, UPT, UR46, URZ, UPT ;  /* 0x0000003f2e00728c */ /* 0x000fe2000bf05270 */
[----:B------:R-:W-:Y:S01]  /*1ef80*/  SHF.R.U64 R3, R2, UR10, R3 ;  /* 0x0000000a02037c19 */ /* 0x000fe20008001203 */
[----:B------:R-:W-:Y:S01]  /*1ef90*/  ULDC UR10, c[0x0][0x638] ;  /* 0x00018e00000a7ab9 */ /* 0x000fe20000000800 */
[----:B------:R-:W-:Y:S01]  /*1efa0*/  UIADD3 UR11, -UR11, URZ, URZ ;  /* 0x0000003f0b0b7290 */ /* 0x000fe2000fffe13f */
[----:B------:R-:W-:Y:S02]  /*1efb0*/  LOP3.LUT R12, R12, UR6, RZ, 0xc0, !PT ;  /* 0x000000060c0c7c12 */ /* 0x000fe4000f8ec0ff */
[----:B------:R-:W-:Y:S01]  /*1efc0*/  IMAD.MOV R2, RZ, RZ, -R3 ;  /* 0x000000ffff027224 */ /* 0x000fe200078e0a03 */
[----:B------:R-:W-:Y:S02]  /*1efd0*/  LOP3.LUT R4, R9, UR4, RZ, 0xc0, !PT ;  /* 0x0000000409047c12 */ /* 0x000fe4000f8ec0ff */
[----:B------:R-:W-:Y:S01]  /*1efe0*/  IMAD R12, R3, UR5, R12 ;  /* 0x00000005030c7c24 */ /* 0x000fe2000f8e020c */
[----:B------:R-:W-:Y:S01]  /*1eff0*/  PLOP3.LUT P0, PT, PT, PT, UP0, 0x40, 0x0 ;  /* 0x000000000000781c */ /* 0x000fe20003f0e808 */
[----:B------:R-:W-:Y:S01]  /*1f000*/  IMAD R13, R2, UR10, R13 ;  /* 0x0000000a020d7c24 */ /* 0x000fe2000f8e020d */
[----:B------:R-:W-:Y:S01]  /*1f010*/  UIADD3 UR10, -UR9, URZ, URZ ;  /* 0x0000003f090a7290 */ /* 0x000fe2000fffe13f */
[----:B------:R-:W-:-:S02]  /*1f020*/  PLOP3.LUT P1, PT, PT, PT, UP0, 0x40, 0x0 ;  /* 0x000000000000781c */ /* 0x000fc40003f2e808 */
[----:B------:R-:W-:Y:S02]  /*1f030*/  ULDC UR9, c[0x0][0x144] ;  /* 0x0000510000097ab9 */ /* 0x000fe40000000800 */
[----:B------:R-:W-:-:S03]  /*1f040*/  UIMAD UR8, UR9, UR10, UR8 ;  /* 0x0000000a090872a4 */ /* 0x000fc6000f8e0208 */
[----:B------:R-:W-:Y:S02]  /*1f050*/  ULDC UR9, c[0x0][0x148] ;  /* 0x0000520000097ab9 */ /* 0x000fe40000000800 */
[----:B------:R-:W-:-:S03]  /*1f060*/  @UP0 UIMAD UR8, UR9, UR11, UR13 ;  /* 0x0000000b090802a4 */ /* 0x000fc6000f8e020d */
[----:B------:R-:W-:Y:S02]  /*1f070*/  ULDC UR9, c[0x0][0x600] ;  /* 0x0001800000097ab9 */ /* 0x000fe40000000800 */
[----:B------:R-:W-:Y:S02]  /*1f080*/  IMAD R4, R13, UR9, R4 ;  /* 0x000000090d047c24 */ /* 0x000fe4000f8e0204 */
[----:B------:R-:W-:Y:S01]  /*1f090*/  IMAD.U32 R3, RZ, RZ, UR8 ;  /* 0x00000008ff037e24 */ /* 0x000fe2000f8e00ff */
[----:B------:R-:W-:-:S03]  /*1f0a0*/  ULDC UR8, c[0x0][0x610] ;  /* 0x0001840000087ab9 */ /* 0x000fc60000000800 */
[----:B------:R-:W-:-:S05]  /*1f0b0*/  IMAD R3, R12, UR8, R3 ;  /* 0x000000080c037c24 */ /* 0x000fca000f8e0203 */
[----:B------:R-:W-:Y:S02]  /*1f0c0*/  SEL R2, R4, R3, P0 ;  /* 0x0000000304027207 */ /* 0x000fe40000000000 */
[----:B------:R-:W-:Y:S01]  /*1f0d0*/  SEL R3, R3, R4, P1 ;  /* 0x0000000403037207 */ /* 0x000fe20000800000 */
[----:B------:R-:W-:-:S07]  /*1f0e0*/  IMAD.MOV.U32 R4, RZ, RZ, 0x1 ;  /* 0x00000001ff047424 */ /* 0x000fce00078e00ff */
.L_x_809:
[----:B------:R-:W-:Y:S05]  /*1f0f0*/  BSYNC B1 ;  /* 0x0000000000017941 */ /* 0x000fea0003800000 */
.L_x_808:
[----:B------:R-:W-:-:S13]  /*1f100*/  LOP3.LUT P0, RZ, R4, 0xff, RZ, 0xc0, !PT ;  /* 0x000000ff04ff7812 */ /* 0x000fda000780c0ff */
[----:B------:R-:W-:Y:S05]  /*1f110*/  @P0 BRA `(.L_x_812) ;  /* 0xfffffff4000c0947 */ /* 0x000fea000383ffff */
[----:B------:R-:W-:Y:S05]  /*1f120*/  BSYNC B0 ;  /* 0x0000000000007941 */ /* 0x000fea0003800000 */
.L_x_801:
[----:B------:R-:W-:-:S03]  /*1f130*/  UMOV UR8, 0xffffffff ;  /* 0xffffffff00087882 */ /* 0x000fc60000000000 */
[----:B------:R-:W-:Y:S05]  /*1f140*/  BRA.DIV UR8, `(.L_x_813) ;  /* 0x0000000608f47947 */ /* 0x000fea000b800000 */
[----:B------:R-:W-:-:S13]  /*1f150*/  ELECT P6, URZ, PT ;  /* 0x00000000003f782f */ /* 0x000fda00038c0000 */
.L_x_833:
[----:B------:R-:W-:Y:S04]  /*1f160*/  BSSY B0, `(.L_x_814) ;  /* 0x0000062000007945 */ /* 0x000fe80003800000 */
[----:B------:R-:W-:Y:S05]  /*1f170*/  @!P6 BRA `(.L_x_815) ;  /* 0x000000040080e947 */ /* 0x000fea0003800000 */
[----:B------:R-:W-:-:S04]  /*1f180*/  ULOP3.LUT UR8, UR40, 0x2, URZ, 0xfc, !UPT ;  /* 0x0000000228087892 */ /* 0x000fc8000f8efc3f */
[----:B------:R-:W-:-:S06]  /*1f190*/  UISETP.NE.AND UP0, UPT, UR8, 0x3, UPT ;  /* 0x000000030800788c */ /* 0x000fcc000bf05270 */
[----:B------:R-:W-:-:S13]  /*1f1a0*/  PLOP3.LUT P0, PT, PT, PT, UP0, 0x80, 0x0 ;  /* 0x000000000000781c */ /* 0x000fda0003f0f008 */
[----:B------:R-:W-:Y:S05]  /*1f1b0*/  @!P0 BRA `(.L_x_816) ;  /* 0x0000000000048947 */ /* 0x000fea0003800000 */
[----:B------:R-:W-:Y:S01]  /*1f1c0*/  BPT.TRAP 0x1 ;  /* 0x000000040000795c */ /* 0x000fe20000300000 */
.L_x_816:
[----:B------:R-:W0:Y:S01]  /*1f1d0*/  S2R R3, SR_CgaCtaId ;  /* 0x0000000000037919 */ /* 0x000e220000008800 */
[----:B------:R-:W-:Y:S02]  /*1f1e0*/  MOV R0, 0x400 ;  /* 0x0000040000007802 */ /* 0x000fe40000000f00 */
[----:B------:R-:W-:Y:S02]  /*1f1f0*/  SHF.L.U32 R2, R6, 0x1f, RZ ;  /* 0x0000001f06027819 */ /* 0x000fe400000006ff */
[----:B0-----:R-:W-:-:S05]  /*1f200*/  LEA R0, R3, R0, 0x18 ;  /* 0x0000000003007211 */ /* 0x001fca00078ec0ff */
[----:B------:R-:W-:-:S04]  /*1f210*/  VIADD R0, R0, 0x50 ;  /* 0x0000005000007836 */ /* 0x000fc80000000000 */
[----:B------:R-:W-:-:S04]  /*1f220*/  IMAD R3, R7, 0x8, R0 ;  /* 0x0000000807037824 */ /* 0x000fc800078e0200 */
[----:B------:R-:W0:Y:S02]  /*1f230*/  SYNCS.PHASECHK.TRANS64.TRYWAIT P0, [R3+URZ], R2 ;  /* 0x00000002030075a7 */ /* 0x000e24000800017f */
[----:B0-----:R-:W-:Y:S05]  /*1f240*/  @!P0 BRA `(.L_x_817) ;  /* 0x0000000400d48947 */ /* 0x001fea0003800000 */
.L_x_834:
[----:B------:R-:W-:-:S05]  /*1f250*/  VIADD R7, R7, 0x1 ;  /* 0x0000000107077836 */ /* 0x000fca0000000000 */
[----:B------:R-:W-:-:S04]  /*1f260*/  ISETP.NE.AND P0, PT, R7, 0xa, PT ;  /* 0x0000000a0700780c */ /* 0x000fc80003f05270 */
[----:B0-----:R-:W-:Y:S02]  /*1f270*/  SEL R3, RZ, 0x1, P0 ;  /* 0x00000001ff037807 */ /* 0x001fe40000000000 */
[----:B------:R-:W-:Y:S02]  /*1f280*/  SEL R7, R7, RZ, P0 ;  /* 0x000000ff07077207 */ /* 0x000fe40000000000 */
[----:B------:R-:W-:-:S03]  /*1f290*/  LOP3.LUT R6, R6, R3, RZ, 0x3c, !PT ;  /* 0x0000000306067212 */ /* 0x000fc600078e3cff */
[----:B------:R-:W-:Y:S01]  /*1f2a0*/  IMAD R3, R7, 0x8, R0 ;  /* 0x0000000807037824 */ /* 0x000fe200078e0200 */
[----:B------:R-:W-:-:S04]  /*1f2b0*/  SHF.L.U32 R2, R6, 0x1f, RZ ;  /* 0x0000001f06027819 */ /* 0x000fc800000006ff */
[----:B------:R-:W0:Y:S02]  /*1f2c0*/  SYNCS.PHASECHK.TRANS64.TRYWAIT P0, [R3+URZ], R2 ;  /* 0x00000002030075a7 */ /* 0x000e24000800017f */
[----:B0-----:R-:W-:Y:S05]  /*1f2d0*/  @!P0 BRA `(.L_x_818) ;  /* 0x0000000400c48947 */ /* 0x001fea0003800000 */
.L_x_835:
[----:B0-----:R-:W-:-:S05]  /*1f2e0*/  VIADD R2, R7, 0x1 ;  /* 0x0000000107027836 */ /* 0x001fca0000000000 */
[----:B------:R-:W-:-:S04]  /*1f2f0*/  ISETP.NE.AND P0, PT, R2, 0xa, PT ;  /* 0x0000000a0200780c */ /* 0x000fc80003f05270 */
[----:B------:R-:W-:Y:S02]  /*1f300*/  SEL R3, RZ, 0x1, P0 ;  /* 0x00000001ff037807 */ /* 0x000fe40000000000 */
[----:B------:R-:W-:Y:S02]  /*1f310*/  SEL R5, R2, RZ, P0 ;  /* 0x000000ff02057207 */ /* 0x000fe40000000000 */
[----:B------:R-:W-:-:S03]  /*1f320*/  LOP3.LUT R6, R6, R3, RZ, 0x3c, !PT ;  /* 0x0000000306067212 */ /* 0x000fc600078e3cff */
[----:B------:R-:W-:Y:S01]  /*1f330*/  IMAD R3, R5, 0x8, R0 ;  /* 0x0000000805037824 */ /* 0x000fe200078e0200 */
[----:B------:R-:W-:-:S04]  /*1f340*/  SHF.L.U32 R2, R6, 0x1f, RZ ;  /* 0x0000001f06027819 */ /* 0x000fc800000006ff */
[----:B------:R-:W0:Y:S02]  /*1f350*/  SYNCS.PHASECHK.TRANS64.TRYWAIT P0, [R3+URZ], R2 ;  /* 0x00000002030075a7 */ /* 0x000e24000800017f */
[----:B0-----:R-:W-:Y:S05]  /*1f360*/  @!P0 BRA `(.L_x_819) ;  /* 0x0000000400b48947 */ /* 0x001fea0003800000 */
.L_x_836:
        /* <DEDUP_REMOVED lines=9> */
.L_x_837:
        /* <DEDUP_REMOVED lines=9> */
.L_x_838:
        /* <DEDUP_REMOVED lines=9> */
.L_x_839:
        /* <DEDUP_REMOVED lines=9> */
.L_x_840:
        /* <DEDUP_REMOVED lines=9> */
.L_x_841:
        /* <DEDUP_REMOVED lines=9> */
.L_x_842:
[----:B0-----:R-:W-:-:S05]  /*1f6d0*/  VIADD R2, R5, 0x1 ;  /* 0x0000000105027836 */ /* 0x001fca0000000000 */
[----:B------:R-:W-:-:S04]  /*1f6e0*/  ISETP.NE.AND P0, PT, R2, 0xa, PT ;  /* 0x0000000a0200780c */ /* 0x000fc80003f05270 */
[----:B------:R-:W-:Y:S02]  /*1f6f0*/  SEL R4, RZ, 0x1, P0 ;  /* 0x00000001ff047807 */ /* 0x000fe40000000000 */
[----:B------:R-:W-:Y:S02]  /*1f700*/  SEL R3, R2, RZ, P0 ;  /* 0x000000ff02037207 */ /* 0x000fe40000000000 */
[----:B------:R-:W-:-:S03]  /*1f710*/  LOP3.LUT R4, R7, R4, RZ, 0x3c, !PT ;  /* 0x0000000407047212 */ /* 0x000fc600078e3cff */
[----:B------:R-:W-:Y:S01]  /*1f720*/  IMAD R3, R3, 0x8, R0 ;  /* 0x0000000803037824 */ /* 0x000fe200078e0200 */
[----:B------:R-:W-:-:S07]  /*1f730*/  SHF.L.U32 R0, R4, 0x1f, RZ ;  /* 0x0000001f04007819 */ /* 0x000fce00000006ff */
.L_x_826:
[----:B0-----:R0:W1:Y:S02]  /*1f740*/  SYNCS.PHASECHK.TRANS64.TRYWAIT P0, [R3+URZ], R0 ;  /* 0x00000000030075a7 */ /* 0x001064000800017f */
[----:B-1----:R-:W-:Y:S05]  /*1f750*/  @!P0 NANOSLEEP.SYNCS 0x989680 ;  /* 0x009896800000895d */ /* 0x002fea0003900000 */
[----:B------:R-:W1:Y:S02]  /*1f760*/  @!P0 SYNCS.PHASECHK.TRANS64 P0, [R3+URZ], R0 ;  /* 0x00000000030085a7 */ /* 0x000e64000800007f */
[----:B-1----:R-:W-:Y:S05]  /*1f770*/  @!P0 BRA `(.L_x_826) ;  /* 0xfffffffc00f08947 */ /* 0x002fea000383ffff */
.L_x_815:
[----:B------:R-:W-:Y:S05]  /*1f780*/  BSYNC B0 ;  /* 0x0000000000007941 */ /* 0x000fea0003800000 */
.L_x_814:
[----:B------:R-:W-:Y:S05]  /*1f790*/  EXIT ;  /* 0x000000000000794d */ /* 0x000fea0003800000 */
.L_x_22:
[----:B-1----:R1:W2:Y:S02]  /*1f7a0*/  SYNCS.PHASECHK.TRANS64.TRYWAIT P1, [R3+URZ], R0 ;  /* 0x00000000030075a7 */ /* 0x0022a4000802017f */
[----:B--2---:R-:W-:Y:S05]  /*1f7b0*/  @!P1 NANOSLEEP.SYNCS 0x989680 ;  /* 0x009896800000995d */ /* 0x004fea0003900000 */
[----:B------:R-:W2:Y:S02]  /*1f7c0*/  @!P1 SYNCS.PHASECHK.TRANS64 P1, [R3+URZ], R0 ;  /* 0x00000000030095a7 */ /* 0x000ea4000802007f */
[----:B--2---:R-:W-:Y:S05]  /*1f7d0*/  @!P1 BRA `(.L_x_22) ;  /* 0xfffffffc00f09947 */ /* 0x004fea000383ffff */
[----:B------:R-:W-:Y:S05]  /*1f7e0*/  BRA `(.L_x_21) ;  /* 0xfffffe1c00f47947 */ /* 0x000fea000383ffff */
.L_x_27:
[----:B-1----:R-:W-:-:S04]  /*1f7f0*/  IMAD.U32 R7, RZ, RZ, UR4 ;  /* 0x00000004ff077e24 */ /* 0x002fc8000f8e00ff */
[----:B------:R1:W2:Y:S03]  /*1f800*/  SYNCS.PHASECHK.TRANS64.TRYWAIT P1, [R7+URZ], R5 ;  /* 0x00000005070075a7 */ /* 0x0002a6000802017f */
[----:B--2---:R-:W-:Y:S05]  /*1f810*/  @!P1 NANOSLEEP.SYNCS 0x989680 ;  /* 0x009896800000995d */ /* 0x004fea0003900000 */
[----:B------:R-:W2:Y:S02]  /*1f820*/  @!P1 SYNCS.PHASECHK.TRANS64 P1, [R7+URZ], R5 ;  /* 0x00000005070095a7 */ /* 0x000ea4000802007f */
[----:B--2---:R-:W-:Y:S05]  /*1f830*/  @!P1 BRA `(.L_x_27) ;  /* 0xfffffffc00ec9947 */ /* 0x004fea000383ffff */
[----:B------:R-:W-:Y:S05]  /*1f840*/  BRA `(.L_x_26) ;  /* 0xfffffe2800307947 */ /* 0x000fea000383ffff */
.L_x_802:
[----:B------:R-:W-:Y:S01]  /*1f850*/  BSSY B1, `(.L_x_827) ;  /* 0x0000006000017945 */ /* 0x000fe20003800000 */
[----:B------:R-:W-:-:S07]  /*1f860*/  IMAD.MOV.U32 R15, RZ, RZ, -0x1 ;  /* 0xffffffffff0f7424 */ /* 0x000fce00078e00ff */
[----:B------:R-:W-:Y:S05]  /*1f870*/  WARPSYNC.COLLECTIVE R15, `(.L_x_828) ;  /* 0x000000000f0c7348 */ /* 0x000fea0003c00000 */
[----:B------:R-:W-:Y:S02]  /*1f880*/  ELECT P6, UR62, PT ;  /* 0x00000000003e782f */ /* 0x000fe400038c0000 */
[----:B------:R-:W-:Y:S01]  /*1f890*/  MOV R14, UR62 ;  /* 0x0000003e000e7c02 */ /* 0x000fe20008000f00 */
[----:B------:R-:W-:Y:S10]  /*1f8a0*/  ENDCOLLECTIVE ;  /* 0x000000000000791b */ /* 0x000ff40003800000 */
.L_x_828:
[----:B------:R-:W-:Y:S05]  /*1f8b0*/  BSYNC B1 ;  /* 0x0000000000017941 */ /* 0x000fea0003800000 */
.L_x_827:
[----:B------:R-:W-:Y:S05]  /*1f8c0*/  BRA `(.L_x_829) ;  /* 0xffffffec002c7947 */ /* 0x000fea000383ffff */
.L_x_805:
[----:B0-----:R0:W1:Y:S02]  /*1f8d0*/  SYNCS.PHASECHK.TRANS64.TRYWAIT P0, [R15+URZ+0x50], R14 ;  /* 0x0000500e0f0075a7 */ /* 0x001064000800017f */
[----:B-1----:R-:W-:Y:S05]  /*1f8e0*/  @!P0 NANOSLEEP.SYNCS 0x989680 ;  /* 0x009896800000895d */ /* 0x002fea0003900000 */
[----:B------:R-:W1:Y:S02]  /*1f8f0*/  @!P0 SYNCS.PHASECHK.TRANS64 P0, [R15+URZ+0x50], R14 ;  /* 0x0000500e0f0085a7 */ /* 0x000e64000800007f */
[----:B-1----:R-:W-:Y:S05]  /*1f900*/  @!P0 BRA `(.L_x_805) ;  /* 0xfffffffc00f08947 */ /* 0x002fea000383ffff */
[----:B------:R-:W-:Y:S05]  /*1f910*/  BRA `(.L_x_830) ;  /* 0xffffffec00607947 */ /* 0x000fea000383ffff */
.L_x_813:
[----:B------:R-:W-:Y:S01]  /*1f920*/  BSSY B0, `(.L_x_831) ;  /* 0x0000006000007945 */ /* 0x000fe20003800000 */
[----:B------:R-:W-:-:S07]  /*1f930*/  IMAD.MOV.U32 R15, RZ, RZ, -0x1 ;  /* 0xffffffffff0f7424 */ /* 0x000fce00078e00ff */
[----:B------:R-:W-:Y:S05]  /*1f940*/  WARPSYNC.COLLECTIVE R15, `(.L_x_832) ;  /* 0x000000000f0c7348 */ /* 0x000fea0003c00000 */
[----:B------:R-:W-:Y:S02]  /*1f950*/  ELECT P6, UR62, PT ;  /* 0x00000000003e782f */ /* 0x000fe400038c0000 */
[----:B------:R-:W-:Y:S01]  /*1f960*/  MOV R14, UR62 ;  /* 0x0000003e000e7c02 */ /* 0x000fe20008000f00 */
[----:B------:R-:W-:Y:S10]  /*1f970*/  ENDCOLLECTIVE ;  /* 0x000000000000791b */ /* 0x000ff40003800000 */
.L_x_832:
[----:B------:R-:W-:Y:S05]  /*1f980*/  BSYNC B0 ;  /* 0x0000000000007941 */ /* 0x000fea0003800000 */
.L_x_831:
[----:B------:R-:W-:Y:S05]  /*1f990*/  BRA `(.L_x_833) ;  /* 0xfffffff400f07947 */ /* 0x000fea000383ffff */
.L_x_817:
[----:B0-----:R0:W1:Y:S02]  /*1f9a0*/  SYNCS.PHASECHK.TRANS64.TRYWAIT P0, [R3+URZ], R2 ;  /* 0x00000002030075a7 */ /* 0x001064000800017f */
[----:B-1----:R-:W-:Y:S05]  /*1f9b0*/  @!P0 NANOSLEEP.SYNCS 0x989680 ;  /* 0x009896800000895d */ /* 0x002fea0003900000 */
[----:B------:R-:W1:Y:S02]  /*1f9c0*/  @!P0 SYNCS.PHASECHK.TRANS64 P0, [R3+URZ], R2 ;  /* 0x00000002030085a7 */ /* 0x000e64000800007f */
[----:B-1----:R-:W-:Y:S05]  /*1f9d0*/  @!P0 BRA `(.L_x_817) ;  /* 0xfffffffc00f08947 */ /* 0x002fea000383ffff */
[----:B------:R-:W-:Y:S05]  /*1f9e0*/  BRA `(.L_x_834) ;  /* 0xfffffff800187947 */ /* 0x000fea000383ffff */
.L_x_818:
[----:B0-----:R0:W1:Y:S02]  /*1f9f0*/  SYNCS.PHASECHK.TRANS64.TRYWAIT P0, [R3+URZ], R2 ;  /* 0x00000002030075a7 */ /* 0x001064000800017f */
[----:B-1----:R-:W-:Y:S05]  /*1fa00*/  @!P0 NANOSLEEP.SYNCS 0x989680 ;  /* 0x009896800000895d */ /* 0x002fea0003900000 */
[----:B------:R-:W1:Y:S02]  /*1fa10*/  @!P0 SYNCS.PHASECHK.TRANS64 P0, [R3+URZ], R2 ;  /* 0x00000002030085a7 */ /* 0x000e64000800007f */
[----:B-1----:R-:W-:Y:S05]  /*1fa20*/  @!P0 BRA `(.L_x_818) ;  /* 0xfffffffc00f08947 */ /* 0x002fea000383ffff */
[----:B------:R-:W-:Y:S05]  /*1fa30*/  BRA `(.L_x_835) ;  /* 0xfffffff800287947 */ /* 0x000fea000383ffff */
.L_x_819:
[----:B0-----:R0:W1:Y:S02]  /*1fa40*/  SYNCS.PHASECHK.TRANS64.TRYWAIT P0, [R3+URZ], R2 ;  /* 0x00000002030075a7 */ /* 0x001064000800017f */
[----:B-1----:R-:W-:Y:S05]  /*1fa50*/  @!P0 NANOSLEEP.SYNCS 0x989680 ;  /* 0x009896800000895d */ /* 0x002fea0003900000 */
[----:B------:R-:W1:Y:S02]  /*1fa60*/  @!P0 SYNCS.PHASECHK.TRANS64 P0, [R3+URZ], R2 ;  /* 0x00000002030085a7 */ /* 0x000e64000800007f */
[----:B-1----:R-:W-:Y:S05]  /*1fa70*/  @!P0 BRA `(.L_x_819) ;  /* 0xfffffffc00f08947 */ /* 0x002fea000383ffff */
[----:B------:R-:W-:Y:S05]  /*1fa80*/  BRA `(.L_x_836) ;  /* 0xfffffff800387947 */ /* 0x000fea000383ffff */
.L_x_820:
[----:B0-----:R0:W1:Y:S02]  /*1fa90*/  SYNCS.PHASECHK.TRANS64.TRYWAIT P0, [R3+URZ], R2 ;  /* 0x00000002030075a7 */ /* 0x001064000800017f */
[----:B-1----:R-:W-:Y:S05]  /*1faa0*/  @!P0 NANOSLEEP.SYNCS 0x989680 ;  /* 0x009896800000895d */ /* 0x002fea0003900000 */
[----:B------:R-:W1:Y:S02]  /*1fab0*/  @!P0 SYNCS.PHASECHK.TRANS64 P0, [R3+URZ], R2 ;  /* 0x00000002030085a7 */ /* 0x000e64000800007f */
[----:B-1----:R-:W-:Y:S05]  /*1fac0*/  @!P0 BRA `(.L_x_820) ;  /* 0xfffffffc00f08947 */ /* 0x002fea000383ffff */
[----:B------:R-:W-:Y:S05]  /*1fad0*/  BRA `(.L_x_837) ;  /* 0xfffffff800487947 */ /* 0x000fea000383ffff */
.L_x_821:
[----:B0-----:R0:W1:Y:S02]  /*1fae0*/  SYNCS.PHASECHK.TRANS64.TRYWAIT P0, [R3+URZ], R2 ;  /* 0x00000002030075a7 */ /* 0x001064000800017f */
[----:B-1----:R-:W-:Y:S05]  /*1faf0*/  @!P0 NANOSLEEP.SYNCS 0x989680 ;  /* 0x009896800000895d */ /* 0x002fea0003900000 */
[----:B------:R-:W1:Y:S02]  /*1fb00*/  @!P0 SYNCS.PHASECHK.TRANS64 P0, [R3+URZ], R2 ;  /* 0x00000002030085a7 */ /* 0x000e64000800007f */
[----:B-1----:R-:W-:Y:S05]  /*1fb10*/  @!P0 BRA `(.L_x_821) ;  /* 0xfffffffc00f08947 */ /* 0x002fea000383ffff */
[----:B------:R-:W-:Y:S05]  /*1fb20*/  BRA `(.L_x_838) ;  /* 0xfffffff800587947 */ /* 0x000fea000383ffff */
.L_x_822:
[----:B0-----:R0:W1:Y:S02]  /*1fb30*/  SYNCS.PHASECHK.TRANS64.TRYWAIT P0, [R3+URZ], R2 ;  /* 0x00000002030075a7 */ /* 0x001064000800017f */
[----:B-1----:R-:W-:Y:S05]  /*1fb40*/  @!P0 NANOSLEEP.SYNCS 0x989680 ;  /* 0x009896800000895d */ /* 0x002fea0003900000 */
[----:B------:R-:W1:Y:S02]  /*1fb50*/  @!P0 SYNCS.PHASECHK.TRANS64 P0, [R3+URZ], R2 ;  /* 0x00000002030085a7 */ /* 0x000e64000800007f */
[----:B-1----:R-:W-:Y:S05]  /*1fb60*/  @!P0 BRA `(.L_x_822) ;  /* 0xfffffffc00f08947 */ /* 0x002fea000383ffff */
[----:B------:R-:W-:Y:S05]  /*1fb70*/  BRA `(.L_x_839) ;  /* 0xfffffff800687947 */ /* 0x000fea000383ffff */
.L_x_823:
[----:B0-----:R0:W1:Y:S02]  /*1fb80*/  SYNCS.PHASECHK.TRANS64.TRYWAIT P0, [R3+URZ], R2 ;  /* 0x00000002030075a7 */ /* 0x001064000800017f */
[----:B-1----:R-:W-:Y:S05]  /*1fb90*/  @!P0 NANOSLEEP.SYNCS 0x989680 ;  /* 0x009896800000895d */ /* 0x002fea0003900000 */
[----:B------:R-:W1:Y:S02]  /*1fba0*/  @!P0 SYNCS.PHASECHK.TRANS64 P0, [R3+URZ], R2 ;  /* 0x00000002030085a7 */ /* 0x000e64000800007f */
[----:B-1----:R-:W-:Y:S05]  /*1fbb0*/  @!P0 BRA `(.L_x_823) ;  /* 0xfffffffc00f08947 */ /* 0x002fea000383ffff */
[----:B------:R-:W-:Y:S05]  /*1fbc0*/  BRA `(.L_x_840) ;  /* 0xfffffff800787947 */ /* 0x000fea000383ffff */
.L_x_824:
[----:B0-----:R0:W1:Y:S02]  /*1fbd0*/  SYNCS.PHASECHK.TRANS64.TRYWAIT P0, [R3+URZ], R2 ;  /* 0x00000002030075a7 */ /* 0x001064000800017f */
[----:B-1----:R-:W-:Y:S05]  /*1fbe0*/  @!P0 NANOSLEEP.SYNCS 0x989680 ;  /* 0x009896800000895d */ /* 0x002fea0003900000 */
[----:B------:R-:W1:Y:S02]  /*1fbf0*/  @!P0 SYNCS.PHASECHK.TRANS64 P0, [R3+URZ], R2 ;  /* 0x00000002030085a7 */ /* 0x000e64000800007f */
[----:B-1----:R-:W-:Y:S05]  /*1fc00*/  @!P0 BRA `(.L_x_824) ;  /* 0xfffffffc00f08947 */ /* 0x002fea000383ffff */
[----:B------:R-:W-:Y:S05]  /*1fc10*/  BRA `(.L_x_841) ;  /* 0xfffffff800887947 */ /* 0x000fea000383ffff */
.L_x_825:
[----:B0-----:R0:W1:Y:S02]  /*1fc20*/  SYNCS.PHASECHK.TRANS64.TRYWAIT P0, [R3+URZ], R2 ;  /* 0x00000002030075a7 */ /* 0x001064000800017f */
[----:B-1----:R-:W-:Y:S05]  /*1fc30*/  @!P0 NANOSLEEP.SYNCS 0x989680 ;  /* 0x009896800000895d */ /* 0x002fea0003900000 */
[----:B------:R-:W1:Y:S02]  /*1fc40*/  @!P0 SYNCS.PHASECHK.TRANS64 P0, [R3+URZ], R2 ;  /* 0x00000002030085a7 */ /* 0x000e64000800007f */
[----:B-1----:R-:W-:Y:S05]  /*1fc50*/  @!P0 BRA `(.L_x_825) ;  /* 0xfffffffc00f08947 */ /* 0x002fea000383ffff */
[----:B------:R-:W-:Y:S05]  /*1fc60*/  BRA `(.L_x_842) ;  /* 0xfffffff800987947 */ /* 0x000fea000383ffff */
.L_x_843:
[----:B------:R-:W-:-:S00]  /*1fc70*/  BRA `(.L_x_843) ;  /* 0xfffffffc00fc7947 */ /* 0x000fc0000383ffff */
[----:B------:R-:W-:-:S00]  /*1fc80*/  NOP ;  /* 0x0000000000007918 */ /* 0x000fc00000000000 */
[----:B------:R-:W-:-:S00]  /*1fc90*/  NOP ;  /* 0x0000000000007918 */ /* 0x000fc00000000000 */
[----:B------:R-:W-:-:S00]  /*1fca0*/  NOP ;  /* 0x0000000000007918 */ /* 0x000fc00000000000 */
[----:B------:R-:W-:-:S00]  /*1fcb0*/  NOP ;  /* 0x0000000000007918 */ /* 0x000fc00000000000 */
[----:B------:R-:W-:-:S00]  /*1fcc0*/  NOP ;  /* 0x0000000000007918 */ /* 0x000fc00000000000 */
[----:B------:R-:W-:-:S00]  /*1fcd0*/  NOP ;  /* 0x0000000000007918 */ /* 0x000fc00000000000 */
[----:B------:R-:W-:-:S00]  /*1fce0*/  NOP ;  /* 0x0000000000007918 */ /* 0x000fc00000000000 */
[----:B------:R-:W-:-:S00]  /*1fcf0*/  NOP ;  /* 0x0000000000007918 */ /* 0x000fc00000000000 */
.L_x_844:


//--------------------- .nv.global.init           --------------------------
	.section	.nv.global.init,"aw",@progbits
.nv.global.init:
	.type		$str$22,@object
	.size		$str$22,($str$23 - $str$22)
$str$22:
        /*0000*/ 	.byte	0x6b, 0x5f, 0x74, 0x69, 0x6c, 0x65, 0x5f, 0x63, 0x6f, 0x75, 0x6e, 0x74, 0x20, 0x3e, 0x3d, 0x20
        /*0010*/ 	.byte	0x31, 0x00
	.type		$str$23,@object
	.size		$str$23,(__unnamed_1 - $str$23)
$str$23:
        /*0012*/ 	.byte	0x2f, 0x74, 0x6d, 0x70, 0x2f, 0x63, 0x75, 0x74, 0x6c, 0x61, 0x73, 0x73, 0x5f, 0x73, 0x77, 0x65
        /*0022*/ 	.byte	0x65, 0x70, 0x5f, 0x73, 0x72, 0x63, 0x2f, 0x69, 0x6e, 0x63, 0x6c, 0x75, 0x64, 0x65, 0x2f, 0x63
        /*0032*/ 	.byte	0x75, 0x74, 0x6c, 0x61, 0x73, 0x73, 0x2f, 0x67, 0x65, 0x6d, 0x6d, 0x2f, 0x63, 0x6f, 0x6c, 0x6c
        /*0042*/ 	.byte	0x65, 0x63, 0x74, 0x69, 0x76, 0x65, 0x2f, 0x73, 0x6d, 0x39, 0x30, 0x5f, 0x6d, 0x6d, 0x61, 0x5f
        /*0052*/ 	.byte	0x74, 0x6d, 0x61, 0x5f, 0x67, 0x6d, 0x6d, 0x61, 0x5f, 0x73, 0x73, 0x5f, 0x77, 0x61, 0x72, 0x70
        /*0062*/ 	.byte	0x73, 0x70, 0x65, 0x63, 0x69, 0x61, 0x6c, 0x69, 0x7a, 0x65, 0x64, 0x2e, 0x68, 0x70, 0x70, 0x00
	.type		__unnamed_1,@object
	.size		__unnamed_1,(.L_0 - __unnamed_1)
__unnamed_1:
        /* <DEDUP_REMOVED lines=182> */
        /*0bd2*/ 	.byte	0x5d, 0x00
.L_0:


//--------------------- .nv.shared._ZN7cutlass13device_kernelINS_4gemm6kernel13GemmUniversalIN4cute5tupleIJiiiiEEENS1_10collective13CollectiveMmaINS1_34MainloopSm90TmaGmmaWarpSpecializedILi10ENS5_IJNS4_1CILi2EEENSA_ILi1EEESC_EEENS1_35KernelTmaWarpSpecializedCooperativeEEENS5_IJNSA_ILi512EEENSA_ILi192EEENSA_ILi16EEEEEENS_10bfloat16_tENS5_IJlSC_lEEESK_SL_NS4_8TiledMMAINS4_8MMA_AtomIJNS4_4SM904GMMA28MMA_64x192x16_F32BF16BF16_SSILNSP_5MajorE0ELSR_0ELNSP_7ScaleInE1ELSS_1EEEEEENS4_6LayoutISD_NS5_IJSC_NSA_ILi0EEESW_EEEEENS5_IJNS4_10UnderscoreESZ_SZ_EEEEENS4_13SM90_TMA_LOADENS4_14ComposedLayoutINS4_7SwizzleILi1ELi4ELi3EEENS4_18smem_ptr_flag_bitsILi16EEENSV_INS5_IJNSA_ILi8EEESI_EEENS5_IJSI_SC_EEEEEEEvNS4_8identityENS4_23SM90_TMA_LOAD_MULTICASTES1C_vS1D_EENS_8epilogue10collective6detail29Sm90TmaWarpSpecializedAdapterINS1H_15DefaultEpilogueISK_SL_SL_NS1G_6thread17LinearCombinationISK_Li1EffLNS1L_9ScaleType4KindE0ELNS_15FloatRoundStyleE2ESK_EENS1_15EpilogueDefaultEEEEEvvEEEEvNT_6ParamsE --------------------------
	.section	.nv.shared._ZN7cutlass13device_kernelINS_4gemm6kernel13GemmUniversalIN4cute5tupleIJiiiiEEENS1_10collective13CollectiveMmaINS1_34MainloopSm90TmaGmmaWarpSpecializedILi10ENS5_IJNS4_1CILi2EEENSA_ILi1EEESC_EEENS1_35KernelTmaWarpSpecializedCooperativeEEENS5_IJNSA_ILi512EEENSA_ILi192EEENSA_ILi16EEEEEENS_10bfloat16_tENS5_IJlSC_lEEESK_SL_NS4_8TiledMMAINS4_8MMA_AtomIJNS4_4SM904GMMA28MMA_64x192x16_F32BF16BF16_SSILNSP_5MajorE0ELSR_0ELNSP_7ScaleInE1ELSS_1EEEEEENS4_6LayoutISD_NS5_IJSC_NSA_ILi0EEESW_EEEEENS5_IJNS4_10UnderscoreESZ_SZ_EEEEENS4_13SM90_TMA_LOADENS4_14ComposedLayoutINS4_7SwizzleILi1ELi4ELi3EEENS4_18smem_ptr_flag_bitsILi16EEENSV_INS5_IJNSA_ILi8EEESI_EEENS5_IJSI_SC_EEEEEEEvNS4_8identityENS4_23SM90_TMA_LOAD_MULTICASTES1C_vS1D_EENS_8epilogue10collective6detail29Sm90TmaWarpSpecializedAdapterINS1H_15DefaultEpilogueISK_SL_SL_NS1G_6thread17LinearCombinationISK_Li1EffLNS1L_9ScaleType4KindE0ELNS_15FloatRoundStyleE2ESK_EENS1_15EpilogueDefaultEEEEEvvEEEEvNT_6ParamsE,"aw",@nobits
	.sectionflags	@""
	.align	16
	.zero		1024


//--------------------- .nv.shared.reserved.0     --------------------------
	.section	.nv.shared.reserved.0,"aw",@nobits
	.weak		__nv_reservedSMEM_offset_0_alias
	.size		__nv_reservedSMEM_offset_0_alias, 0, 0
	.other		__nv_reservedSMEM_offset_0_alias,@"STO_CUDA_RESERVED_SHARED STV_DEFAULT"
__nv_reservedSMEM_offset_0_alias:
	.zero		0


//--------------------- .nv.global                --------------------------
	.section	.nv.global,"aw",@nobits
.nv.global:
	.type		_ZN39_INTERNAL_03e70b7d_4_k_cu_3e466da8_98044cute1_E,@object
	.size		_ZN39_INTERNAL_03e70b7d_4_k_cu_3e466da8_98044cute1_E,(_ZN39_INTERNAL_03e70b7d_4_k_cu_3e466da8_98044cuda3std3__45__cpo6cbeginE - _ZN39_INTERNAL_03e70b7d_4_k_cu_3e466da8_98044cute1_E)
_ZN39_INTERNAL_03e70b7d_4_k_cu_3e466da8_98044cute1_E:
	.zero		1
	.type		_ZN39_INTERNAL_03e70b7d_4_k_cu_3e466da8_98044cuda3std3__45__cpo6cbeginE,@object
	.size		_ZN39_INTERNAL_03e70b7d_4_k_cu_3e466da8_98044cuda3std3__45__cpo6cbeginE,(_ZN39_INTERNAL_03e70b7d_4_k_cu_3e466da8_98044cuda3std3__48in_placeE - _ZN39_INTERNAL_03e70b7d_4_k_cu_3e466da8_98044cuda3std3__45__cpo6cbeginE)
_ZN39_INTERNAL_03e70b7d_4_k_cu_3e466da8_98044cuda3std3__45__cpo6cbeginE:
	.zero		1
	.type		_ZN39_INTERNAL_03e70b7d_4_k_cu_3e466da8_98044cuda3std3__48in_placeE,@object
	.size		_ZN39_INTERNAL_03e70b7d_4_k_cu_3e466da8_98044cuda3std3__48in_placeE,(_ZN39_INTERNAL_03e70b7d_4_k_cu_3e466da8_98044cuda3std6ranges3__45__cpo9iter_moveE - _ZN39_INTERNAL_03e70b7d_4_k_cu_3e466da8_98044cuda3std3__48in_placeE)
_ZN39_INTERNAL_03e70b7d_4_k_cu_3e466da8_98044cuda3std3__48in_placeE:
	.zero		1
	.type		_ZN39_INTERNAL_03e70b7d_4_k_cu_3e466da8_98044cuda3std6ranges3__45__cpo9iter_moveE,@object
	.size		_ZN39_INTERNAL_03e70b7d_4_k_cu_3e466da8_98044cuda3std6ranges3__45__cpo9iter_moveE,(_ZN39_INTERNAL_03e70b7d_4_k_cu_3e466da8_98044cuda3std3__45__cpo5beginE - _ZN39_INTERNAL_03e70b7d_4_k_cu_3e466da8_98044cuda3std6ranges3__45__cpo9iter_moveE)
_ZN39_INTERNAL_03e70b7d_4_k_cu_3e466da8_98044cuda3std6ranges3__45__cpo9iter_moveE:
	.zero		1
	.type		_ZN39_INTERNAL_03e70b7d_4_k_cu_3e466da8_98044cuda3std3__45__cpo5beginE,@object
	.size		_ZN39_INTERNAL_03e70b7d_4_k_cu_3e466da8_98044cuda3std3__45__cpo5beginE,(_ZN39_INTERNAL_03e70b7d_4_k_cu_3e466da8_98044cuda3std3__441_GLOBAL__N__03e70b7d_4_k_cu_3e466da8_98046ignoreE - _ZN39_INTERNAL_03e70b7d_4_k_cu_3e466da8_98044cuda3std3__45__cpo5beginE)
_ZN39_INTERNAL_03e70b7d_4_k_cu_3e466da8_98044cuda3std3__45__cpo5beginE:
	.zero		1
	.type		_ZN39_INTERNAL_03e70b7d_4_k_cu_3e466da8_98044cuda3std3__441_GLOBAL__N__03e70b7d_4_k_cu_3e466da8_98046ignoreE,@object
	.size		_ZN39_INTERNAL_03e70b7d_4_k_cu_3e466da8_98044cuda3std3__441_GLOBAL__N__03e70b7d_4_k_cu_3e466da8_98046ignoreE,(_ZN39_INTERNAL_03e70b7d_4_k_cu_3e466da8_98044cute7productE - _ZN39_INTERNAL_03e70b7d_4_k_cu_3e466da8_98044cuda3std3__441_GLOBAL__N__03e70b7d_4_k_cu_3e466da8_98046ignoreE)
_ZN39_INTERNAL_03e70b7d_4_k_cu_3e466da8_98044cuda3std3__441_GLOBAL__N__03e70b7d_4_k_cu_3e466da8_98046ignoreE:
	.zero		1
	.type		_ZN39_INTERNAL_03e70b7d_4_k_cu_3e466da8_98044cute7productE,@object
	.size		_ZN39_INTERNAL_03e70b7d_4_k_cu_3e466da8_98044cute7productE,(_ZN39_INTERNAL_03e70b7d_4_k_cu_3e466da8_98044cuda3std3__45__cpo3endE - _ZN39_INTERNAL_03e70b7d_4_k_cu_3e466da8_98044cute7productE)
_ZN39_INTERNAL_03e70b7d_4_k_cu_3e466da8_98044cute7productE:
	.zero		1
	.type		_ZN39_INTERNAL_03e70b7d_4_k_cu_3e466da8_98044cuda3std3__45__cpo3endE,@object
	.size		_ZN39_INTERNAL_03e70b7d_4_k_cu_3e466da8_98044cuda3std3__45__cpo3endE,(_ZN39_INTERNAL_03e70b7d_4_k_cu_3e466da8_98044cuda3std3__419piecewise_constructE - _ZN39_INTERNAL_03e70b7d_4_k_cu_3e466da8_98044cuda3std3__45__cpo3endE)
_ZN39_INTERNAL_03e70b7d_4_k_cu_3e466da8_98044cuda3std3__45__cpo3endE:
	.zero		1
	.type		_ZN39_INTERNAL_03e70b7d_4_k_cu_3e466da8_98044cuda3std3__419piecewise_constructE,@object
	.size		_ZN39_INTERNAL_03e70b7d_4_k_cu_3e466da8_98044cuda3std3__419piecewise_constructE,(_ZN39_INTERNAL_03e70b7d_4_k_cu_3e466da8_98044cuda3std3__45__cpo4cendE - _ZN39_INTERNAL_03e70b7d_4_k_cu_3e466da8_98044cuda3std3__419piecewise_constructE)
_ZN39_INTERNAL_03e70b7d_4_k_cu_3e466da8_98044cuda3std3__419piecewise_constructE:
	.zero		1
	.type		_ZN39_INTERNAL_03e70b7d_4_k_cu_3e466da8_98044cuda3std3__45__cpo4cendE,@object
	.size		_ZN39_INTERNAL_03e70b7d_4_k_cu_3e466da8_98044cuda3std3__45__cpo4cendE,(_ZN39_INTERNAL_03e70b7d_4_k_cu_3e466da8_98044cuda3std6ranges3__45__cpo4swapE - _ZN39_INTERNAL_03e70b7d_4_k_cu_3e466da8_98044cuda3std3__45__cpo4cendE)
_ZN39_INTERNAL_03e70b7d_4_k_cu_3e466da8_98044cuda3std3__45__cpo4cendE:
	.zero		1
	.type		_ZN39_INTERNAL_03e70b7d_4_k_cu_3e466da8_98044cuda3std6ranges3__45__cpo4swapE,@object
	.size		_ZN39_INTERNAL_03e70b7d_4_k_cu_3e466da8_98044cuda3std6ranges3__45__cpo4swapE,(.L_8 - _ZN39_INTERNAL_03e70b7d_4_k_cu_3e466da8_98044cuda3std6ranges3__45__cpo4swapE)
_ZN39_INTERNAL_03e70b7d_4_k_cu_3e466da8_98044cuda3std6ranges3__45__cpo4swapE:
	.zero		1
.L_8:


//--------------------- .nv.constant0._ZN7cutlass13device_kernelINS_4gemm6kernel13GemmUniversalIN4cute5tupleIJiiiiEEENS1_10collective13CollectiveMmaINS1_34MainloopSm90TmaGmmaWarpSpecializedILi10ENS5_IJNS4_1CILi2EEENSA_ILi1EEESC_EEENS1_35KernelTmaWarpSpecializedCooperativeEEENS5_IJNSA_ILi512EEENSA_ILi192EEENSA_ILi16EEEEEENS_10bfloat16_tENS5_IJlSC_lEEESK_SL_NS4_8TiledMMAINS4_8MMA_AtomIJNS4_4SM904GMMA28MMA_64x192x16_F32BF16BF16_SSILNSP_5MajorE0ELSR_0ELNSP_7ScaleInE1ELSS_1EEEEEENS4_6LayoutISD_NS5_IJSC_NSA_ILi0EEESW_EEEEENS5_IJNS4_10UnderscoreESZ_SZ_EEEEENS4_13SM90_TMA_LOADENS4_14ComposedLayoutINS4_7SwizzleILi1ELi4ELi3EEENS4_18smem_ptr_flag_bitsILi16EEENSV_INS5_IJNSA_ILi8EEESI_EEENS5_IJSI_SC_EEEEEEEvNS4_8identityENS4_23SM90_TMA_LOAD_MULTICASTES1C_vS1D_EENS_8epilogue10collective6detail29Sm90TmaWarpSpecializedAdapterINS1H_15DefaultEpilogueISK_SL_SL_NS1G_6thread17LinearCombinationISK_Li1EffLNS1L_9ScaleType4KindE0ELNS_15FloatRoundStyleE2ESK_EENS1_15EpilogueDefaultEEEEEvvEEEEvNT_6ParamsE --------------------------
	.section	.nv.constant0._ZN7cutlass13device_kernelINS_4gemm6kernel13GemmUniversalIN4cute5tupleIJiiiiEEENS1_10collective13CollectiveMmaINS1_34MainloopSm90TmaGmmaWarpSpecializedILi10ENS5_IJNS4_1CILi2EEENSA_ILi1EEESC_EEENS1_35KernelTmaWarpSpecializedCooperativeEEENS5_IJNSA_ILi512EEENSA_ILi192EEENSA_ILi16EEEEEENS_10bfloat16_tENS5_IJlSC_lEEESK_SL_NS4_8TiledMMAINS4_8MMA_AtomIJNS4_4SM904GMMA28MMA_64x192x16_F32BF16BF16_SSILNSP_5MajorE0ELSR_0ELNSP_7ScaleInE1ELSS_1EEEEEENS4_6LayoutISD_NS5_IJSC_NSA_ILi0EEESW_EEEEENS5_IJNS4_10UnderscoreESZ_SZ_EEEEENS4_13SM90_TMA_LOADENS4_14ComposedLayoutINS4_7SwizzleILi1ELi4ELi3EEENS4_18smem_ptr_flag_bitsILi16EEENSV_INS5_IJNSA_ILi8EEESI_EEENS5_IJSI_SC_EEEEEEEvNS4_8identityENS4_23SM90_TMA_LOAD_MULTICASTES1C_vS1D_EENS_8epilogue10collective6detail29Sm90TmaWarpSpecializedAdapterINS1H_15DefaultEpilogueISK_SL_SL_NS1G_6thread17LinearCombinationISK_Li1EffLNS1L_9ScaleType4KindE0ELNS_15FloatRoundStyleE2ESK_EENS1_15EpilogueDefaultEEEEEvvEEEEvNT_6ParamsE,"a",@progbits
	.sectionflags	@""
	.align	4
.nv.constant0._ZN7cutlass13device_kernelINS_4gemm6kernel13GemmUniversalIN4cute5tupleIJiiiiEEENS1_10collective13CollectiveMmaINS1_34MainloopSm90TmaGmmaWarpSpecializedILi10ENS5_IJNS4_1CILi2EEENSA_ILi1EEESC_EEENS1_35KernelTmaWarpSpecializedCooperativeEEENS5_IJNSA_ILi512EEENSA_ILi192EEENSA_ILi16EEEEEENS_10bfloat16_tENS5_IJlSC_lEEESK_SL_NS4_8TiledMMAINS4_8MMA_AtomIJNS4_4SM904GMMA28MMA_64x192x16_F32BF16BF16_SSILNSP_5MajorE0ELSR_0ELNSP_7ScaleInE1ELSS_1EEEEEENS4_6LayoutISD_NS5_IJSC_NSA_ILi0EEESW_EEEEENS5_IJNS4_10UnderscoreESZ_SZ_EEEEENS4_13SM90_TMA_LOADENS4_14ComposedLayoutINS4_7SwizzleILi1ELi4ELi3EEENS4_18smem_ptr_flag_bitsILi16EEENSV_INS5_IJNSA_ILi8EEESI_EEENS5_IJSI_SC_EEEEEEEvNS4_8identityENS4_23SM90_TMA_LOAD_MULTICASTES1C_vS1D_EENS_8epilogue10collective6detail29Sm90TmaWarpSpecializedAdapterINS1H_15DefaultEpilogueISK_SL_SL_NS1G_6thread17LinearCombinationISK_Li1EffLNS1L_9ScaleType4KindE0ELNS_15FloatRoundStyleE2ESK_EENS1_15EpilogueDefaultEEEEEvvEEEEvNT_6ParamsE:
	.zero		1664


//--------------------- SYMBOLS --------------------------

	.type		.nv.reservedSmem.offset0,@object
	.size		.nv.reservedSmem.offset0,0x4
	.type		__assertfail,@function
